def attn_fwd(
    Q,
    K,
    V,
    Out,
    Lse,
    sm_scale,
    stride_qz,
    stride_qh,
    stride_qm,
    stride_qk,
    stride_kz,
    stride_kh,
    stride_kn,
    stride_kk,
    stride_vz,
    stride_vh,
    stride_vn,
    stride_vk,
    stride_oz,
    stride_oh,
    stride_om,
    stride_ok,
    seqlen_q,
    seqlen_k,
    BLOCK_M: tl.constexpr,
    BLOCK_N: tl.constexpr,
    HEAD_DIM: tl.constexpr,
    CAUSAL: tl.constexpr,
):
    start_m = tl.program_id(0)
    off_hz = tl.program_id(1)
    q_off = off_hz * stride_qh
    k_off = off_hz * stride_kh
    v_off = off_hz * stride_vh
    offs_m = start_m * BLOCK_M + tl.arange(0, BLOCK_M)
    offs_d = tl.arange(0, HEAD_DIM)
    offs_n = tl.arange(0, BLOCK_N)
    q_ptrs = Q + q_off + offs_m[:, None] * stride_qm + offs_d[None, :] * stride_qk
    k_ptrs = K + k_off + offs_d[:, None] * stride_kk + offs_n[None, :] * stride_kn
    v_ptrs = V + v_off + offs_n[:, None] * stride_vn + offs_d[None, :] * stride_vk
    m_i = tl.full([BLOCK_M], float("-inf"), dtype=tl.float32)
    l_i = tl.zeros([BLOCK_M], dtype=tl.float32) + 1.0
    acc = tl.zeros([BLOCK_M, HEAD_DIM], dtype=tl.float32)
    q = tl.load(q_ptrs)
    acc, l_i, m_i = _attn_fwd_inner(
        acc,
        l_i,
        m_i,
        q,
        k_ptrs,
        v_ptrs,
        sm_scale,
        stride_kn,
        stride_vn,
        start_m,
        seqlen_k,
        BLOCK_M,
        BLOCK_N,
        HEAD_DIM,
        CAUSAL,
    )
    acc = acc / l_i[:, None]
    lse = m_i + tl.math.log2(l_i) / 1.4426950408889634
    o_ptrs = (
        Out
        + off_hz * stride_oh
        + offs_m[:, None] * stride_om
        + offs_d[None, :] * stride_ok
    )
    tl.store(o_ptrs, acc.to(Out.dtype.element_ty))
    tl.store(Lse + off_hz * seqlen_q + offs_m, lse)

# config = {"BLOCK_M": 32, "BLOCK_N": 128, "HEAD_DIM": 256, "arch": "sm_80", "causal": true, "dtype": "bf16", "num_stages": 4, "num_warps": 8}
# arch = sm_80


// ===== COMPILED SASS (sm_80) =====

	.target	sm_80

	.elftype	@"ET_EXEC"


//--------------------- .note.nv.tkinfo           --------------------------
	.section	.note.nv.tkinfo,"",@"SHT_NOTE"
	.sectionflags	@"SHF_NOTE_NV_TKINFO"
	.tkinfo
        /*0018*/ 	.word	0x00000002
        /*0030*/ 	.string	""
        /*0030*/ 	.string	"ptxas"
        /*0030*/ 	.string	"Cuda compilation tools, release 13.0, V13.0.88"
        /*0030*/ 	.string	"Build cuda_13.0.r13.0/compiler.36424714_0"
        /*0030*/ 	.string	"-v  -suppress-debug-info  -lineinfo  -arch sm_80 "



//--------------------- .note.nv.cuinfo           --------------------------
	.section	.note.nv.cuinfo,"",@"SHT_NOTE"
	.sectionflags	@"SHF_NOTE_NV_CUINFO"
        /*0018*/ 	.short	0x0002
        /*001a*/ 	.short	0x0050
        /*001c*/ 	.short	0x0082
	.zero		2


//--------------------- .nv.info                  --------------------------
	.section	.nv.info,"",@"SHT_CUDA_INFO"
	.align	4


	//----- nvinfo : EIATTR_REGCOUNT
	.align		4
        /*0000*/ 	.byte	0x04, 0x2f
        /*0002*/ 	.short	(.L_2 - .L_1)
	.align		4
.L_1:
        /*0004*/ 	.word	index@(attn_fwd)
        /*0008*/ 	.word	0x000000ff


	//----- nvinfo : EIATTR_FRAME_SIZE
	.align		4
.L_2:
        /*000c*/ 	.byte	0x04, 0x11
        /*000e*/ 	.short	(.L_4 - .L_3)
	.align		4
.L_3:
        /*0010*/ 	.word	index@(attn_fwd)
        /*0014*/ 	.word	0x00000760


	//----- nvinfo : EIATTR_MIN_STACK_SIZE
	.align		4
.L_4:
        /*0018*/ 	.byte	0x04, 0x12
        /*001a*/ 	.short	(.L_6 - .L_5)
	.align		4
.L_5:
        /*001c*/ 	.word	index@(attn_fwd)
        /*0020*/ 	.word	0x00000760
.L_6:


//--------------------- .nv.info.attn_fwd         --------------------------
	.section	.nv.info.attn_fwd,"",@"SHT_CUDA_INFO"
	.sectionflags	@""
	.align	4


	//----- nvinfo : EIATTR_CUDA_API_VERSION
	.align		4
        /*0000*/ 	.byte	0x04, 0x37
        /*0002*/ 	.short	(.L_8 - .L_7)
.L_7:
        /*0004*/ 	.word	0x00000082


	//----- nvinfo : EIATTR_SW2861232_WAR
	.align		4
.L_8:
        /*0008*/ 	.byte	0x01, 0x35
	.zero		2


	//----- nvinfo : EIATTR_PARAM_CBANK
	.align		4
        /*000c*/ 	.byte	0x04, 0x0a
        /*000e*/ 	.short	(.L_10 - .L_9)
	.align		4
.L_9:
        /*0010*/ 	.word	index@(.nv.constant0.attn_fwd)
        /*0014*/ 	.short	0x0160
        /*0016*/ 	.short	0x0088


	//----- nvinfo : EIATTR_CBANK_PARAM_SIZE
	.align		4
.L_10:
        /*0018*/ 	.byte	0x03, 0x19
        /*001a*/ 	.short	0x0088


	//----- nvinfo : EIATTR_KPARAM_INFO
	.align		4
        /*001c*/ 	.byte	0x04, 0x17
        /*001e*/ 	.short	(.L_12 - .L_11)
.L_11:
        /*0020*/ 	.word	0x00000000
        /*0024*/ 	.short	0x0019
        /*0026*/ 	.short	0x0080
        /*0028*/ 	.byte	0x00, 0xf4, 0x21, 0x00


	//----- nvinfo : EIATTR_KPARAM_INFO
	.align		4
.L_12:
        /*002c*/ 	.byte	0x04, 0x17
        /*002e*/ 	.short	(.L_14 - .L_13)
.L_13:
        /*0030*/ 	.word	0x00000000
        /*0034*/ 	.short	0x0018
        /*0036*/ 	.short	0x0078
        /*0038*/ 	.byte	0x00, 0xf4, 0x21, 0x00


	//----- nvinfo : EIATTR_KPARAM_INFO
	.align		4
.L_14:
        /*003c*/ 	.byte	0x04, 0x17
        /*003e*/ 	.short	(.L_16 - .L_15)
.L_15:
        /*0040*/ 	.word	0x00000000
        /*0044*/ 	.short	0x0017
        /*0046*/ 	.short	0x0070
        /*0048*/ 	.byte	0x00, 0xf0, 0x11, 0x00


	//----- nvinfo : EIATTR_KPARAM_INFO
	.align		4
.L_16:
        /*004c*/ 	.byte	0x04, 0x17
        /*004e*/ 	.short	(.L_18 - .L_17)
.L_17:
        /*0050*/ 	.word	0x00000000
        /*0054*/ 	.short	0x0016
        /*0056*/ 	.short	0x006c
        /*0058*/ 	.byte	0x00, 0xf0, 0x11, 0x00


	//----- nvinfo : EIATTR_KPARAM_INFO
	.align		4
.L_18:
        /*005c*/ 	.byte	0x04, 0x17
        /*005e*/ 	.short	(.L_20 - .L_19)
.L_19:
        /*0060*/ 	.word	0x00000000
        /*0064*/ 	.short	0x0015
        /*0066*/ 	.short	0x0068
        /*0068*/ 	.byte	0x00, 0xf0, 0x11, 0x00


	//----- nvinfo : EIATTR_KPARAM_INFO
	.align		4
.L_20:
        /*006c*/ 	.byte	0x04, 0x17
        /*006e*/ 	.short	(.L_22 - .L_21)
.L_21:
        /*0070*/ 	.word	0x00000000
        /*0074*/ 	.short	0x0014
        /*0076*/ 	.short	0x0064
        /*0078*/ 	.byte	0x00, 0xf0, 0x11, 0x00


	//----- nvinfo : EIATTR_KPARAM_INFO
	.align		4
.L_22:
        /*007c*/ 	.byte	0x04, 0x17
        /*007e*/ 	.short	(.L_24 - .L_23)
.L_23:
        /*0080*/ 	.word	0x00000000
        /*0084*/ 	.short	0x0013
        /*0086*/ 	.short	0x0060
        /*0088*/ 	.byte	0x00, 0xf0, 0x11, 0x00


	//----- nvinfo : EIATTR_KPARAM_INFO
	.align		4
.L_24:
        /*008c*/ 	.byte	0x04, 0x17
        /*008e*/ 	.short	(.L_26 - .L_25)
.L_25:
        /*0090*/ 	.word	0x00000000
        /*0094*/ 	.short	0x0012
        /*0096*/ 	.short	0x005c
        /*0098*/ 	.byte	0x00, 0xf0, 0x11, 0x00


	//----- nvinfo : EIATTR_KPARAM_INFO
	.align		4
.L_26:
        /*009c*/ 	.byte	0x04, 0x17
        /*009e*/ 	.short	(.L_28 - .L_27)
.L_27:
        /*00a0*/ 	.word	0x00000000
        /*00a4*/ 	.short	0x0011
        /*00a6*/ 	.short	0x0058
        /*00a8*/ 	.byte	0x00, 0xf0, 0x11, 0x00


	//----- nvinfo : EIATTR_KPARAM_INFO
	.align		4
.L_28:
        /*00ac*/ 	.byte	0x04, 0x17
        /*00ae*/ 	.short	(.L_30 - .L_29)
.L_29:
        /*00b0*/ 	.word	0x00000000
        /*00b4*/ 	.short	0x0010
        /*00b6*/ 	.short	0x0054
        /*00b8*/ 	.byte	0x00, 0xf0, 0x11, 0x00


	//----- nvinfo : EIATTR_KPARAM_INFO
	.align		4
.L_30:
        /*00bc*/ 	.byte	0x04, 0x17
        /*00be*/ 	.short	(.L_32 - .L_31)
.L_31:
        /*00c0*/ 	.word	0x00000000
        /*00c4*/ 	.short	0x000f
        /*00c6*/ 	.short	0x0050
        /*00c8*/ 	.byte	0x00, 0xf0, 0x11, 0x00


	//----- nvinfo : EIATTR_KPARAM_INFO
	.align		4
.L_32:
        /*00cc*/ 	.byte	0x04, 0x17
        /*00ce*/ 	.short	(.L_34 - .L_33)
.L_33:
        /*00d0*/ 	.word	0x00000000
        /*00d4*/ 	.short	0x000e
        /*00d6*/ 	.short	0x004c
        /*00d8*/ 	.byte	0x00, 0xf0, 0x11, 0x00


	//----- nvinfo : EIATTR_KPARAM_INFO
	.align		4
.L_34:
        /*00dc*/ 	.byte	0x04, 0x17
        /*00de*/ 	.short	(.L_36 - .L_35)
.L_35:
        /*00e0*/ 	.word	0x00000000
        /*00e4*/ 	.short	0x000d
        /*00e6*/ 	.short	0x0048
        /*00e8*/ 	.byte	0x00, 0xf0, 0x11, 0x00


	//----- nvinfo : EIATTR_KPARAM_INFO
	.align		4
.L_36:
        /*00ec*/ 	.byte	0x04, 0x17
        /*00ee*/ 	.short	(.L_38 - .L_37)
.L_37:
        /*00f0*/ 	.word	0x00000000
        /*00f4*/ 	.short	0x000c
        /*00f6*/ 	.short	0x0044
        /*00f8*/ 	.byte	0x00, 0xf0, 0x11, 0x00


	//----- nvinfo : EIATTR_KPARAM_INFO
	.align		4
.L_38:
        /*00fc*/ 	.byte	0x04, 0x17
        /*00fe*/ 	.short	(.L_40 - .L_39)
.L_39:
        /*0100*/ 	.word	0x00000000
        /*0104*/ 	.short	0x000b
        /*0106*/ 	.short	0x0040
        /*0108*/ 	.byte	0x00, 0xf0, 0x11, 0x00


	//----- nvinfo : EIATTR_KPARAM_INFO
	.align		4
.L_40:
        /*010c*/ 	.byte	0x04, 0x17
        /*010e*/ 	.short	(.L_42 - .L_41)
.L_41:
        /*0110*/ 	.word	0x00000000
        /*0114*/ 	.short	0x000a
        /*0116*/ 	.short	0x003c
        /*0118*/ 	.byte	0x00, 0xf0, 0x11, 0x00


	//----- nvinfo : EIATTR_KPARAM_INFO
	.align		4
.L_42:
        /*011c*/ 	.byte	0x04, 0x17
        /*011e*/ 	.short	(.L_44 - .L_43)
.L_43:
        /*0120*/ 	.word	0x00000000
        /*0124*/ 	.short	0x0009
        /*0126*/ 	.short	0x0038
        /*0128*/ 	.byte	0x00, 0xf0, 0x11, 0x00


	//----- nvinfo : EIATTR_KPARAM_INFO
	.align		4
.L_44:
        /*012c*/ 	.byte	0x04, 0x17
        /*012e*/ 	.short	(.L_46 - .L_45)
.L_45:
        /*0130*/ 	.word	0x00000000
        /*0134*/ 	.short	0x0008
        /*0136*/ 	.short	0x0034
        /*0138*/ 	.byte	0x00, 0xf0, 0x11, 0x00


	//----- nvinfo : EIATTR_KPARAM_INFO
	.align		4
.L_46:
        /*013c*/ 	.byte	0x04, 0x17
        /*013e*/ 	.short	(.L_48 - .L_47)
.L_47:
        /*0140*/ 	.word	0x00000000
        /*0144*/ 	.short	0x0007
        /*0146*/ 	.short	0x0030
        /*0148*/ 	.byte	0x00, 0xf0, 0x11, 0x00


	//----- nvinfo : EIATTR_KPARAM_INFO
	.align		4
.L_48:
        /*014c*/ 	.byte	0x04, 0x17
        /*014e*/ 	.short	(.L_50 - .L_49)
.L_49:
        /*0150*/ 	.word	0x00000000
        /*0154*/ 	.short	0x0006
        /*0156*/ 	.short	0x002c
        /*0158*/ 	.byte	0x00, 0xf0, 0x11, 0x00


	//----- nvinfo : EIATTR_KPARAM_INFO
	.align		4
.L_50:
        /*015c*/ 	.byte	0x04, 0x17
        /*015e*/ 	.short	(.L_52 - .L_51)
.L_51:
        /*0160*/ 	.word	0x00000000
        /*0164*/ 	.short	0x0005
        /*0166*/ 	.short	0x0028
        /*0168*/ 	.byte	0x00, 0xf0, 0x11, 0x00


	//----- nvinfo : EIATTR_KPARAM_INFO
	.align		4
.L_52:
        /*016c*/ 	.byte	0x04, 0x17
        /*016e*/ 	.short	(.L_54 - .L_53)
.L_53:
        /*0170*/ 	.word	0x00000000
        /*0174*/ 	.short	0x0004
        /*0176*/ 	.short	0x0020
        /*0178*/ 	.byte	0x00, 0xf4, 0x21, 0x00


	//----- nvinfo : EIATTR_KPARAM_INFO
	.align		4
.L_54:
        /*017c*/ 	.byte	0x04, 0x17
        /*017e*/ 	.short	(.L_56 - .L_55)
.L_55:
        /*0180*/ 	.word	0x00000000
        /*0184*/ 	.short	0x0003
        /*0186*/ 	.short	0x0018
        /*0188*/ 	.byte	0x00, 0xf4, 0x21, 0x00


	//----- nvinfo : EIATTR_KPARAM_INFO
	.align		4
.L_56:
        /*018c*/ 	.byte	0x04, 0x17
        /*018e*/ 	.short	(.L_58 - .L_57)
.L_57:
        /*0190*/ 	.word	0x00000000
        /*0194*/ 	.short	0x0002
        /*0196*/ 	.short	0x0010
        /*0198*/ 	.byte	0x00, 0xf4, 0x21, 0x00


	//----- nvinfo : EIATTR_KPARAM_INFO
	.align		4
.L_58:
        /*019c*/ 	.byte	0x04, 0x17
        /*019e*/ 	.short	(.L_60 - .L_59)
.L_59:
        /*01a0*/ 	.word	0x00000000
        /*01a4*/ 	.short	0x0001
        /*01a6*/ 	.short	0x0008
        /*01a8*/ 	.byte	0x00, 0xf4, 0x21, 0x00


	//----- nvinfo : EIATTR_KPARAM_INFO
	.align		4
.L_60:
        /*01ac*/ 	.byte	0x04, 0x17
        /*01ae*/ 	.short	(.L_62 - .L_61)
.L_61:
        /*01b0*/ 	.word	0x00000000
        /*01b4*/ 	.short	0x0000
        /*01b6*/ 	.short	0x0000
        /*01b8*/ 	.byte	0x00, 0xf4, 0x21, 0x00


	//----- nvinfo : EIATTR_MAXREG_COUNT
	.align		4
.L_62:
        /*01bc*/ 	.byte	0x03, 0x1b
        /*01be*/ 	.short	0x00ff


	//----- nvinfo : EIATTR_NUM_BARRIERS
	.align		4
        /*01c0*/ 	.byte	0x02, 0x4c
        /*01c2*/ 	.byte	0x01
	.zero		1


	//----- nvinfo : EIATTR_ANNOTATIONS
	.align		4
        /*01c4*/ 	.byte	0x04, 0x55
        /*01c6*/ 	.short	(.L_64 - .L_63)


	//   ....[0]....
.L_63:
        /*01c8*/ 	.word	0x00000001
        /*01cc*/ 	.byte	0x50, 0x11, 0x00, 0x00, 0x01, 0x00, 0x00, 0x00, 0x90, 0x11, 0x00, 0x00, 0x01, 0x00, 0x00, 0x00
        /* <DEDUP_REMOVED lines=234> */
        /*107c*/ 	.byte	0xb0, 0xa2, 0x00, 0x00, 0x01, 0x00, 0x00, 0x00, 0xe0, 0xa2, 0x00, 0x00


	//----- nvinfo : EIATTR_MERCURY_ISA_VERSION
	.align		4
.L_64:
        /*1088*/ 	.byte	0x03, 0x5f
        /*108a*/ 	.short	0x0000


	//----- nvinfo : EIATTR_COOP_GROUP_MASK_REGIDS
	.align		4
        /*108c*/ 	.byte	0x04, 0x29
        /*108e*/ 	.short	(.L_66 - .L_65)


	//   ....[0]....
.L_65:
        /*1090*/ 	.word	0xffffffff


	//   ....[1]....
        /*1094*/ 	.word	0xffffffff


	//   ....[2]....
        /*1098*/ 	.word	0xffffffff


	//   ....[3]....
        /*109c*/ 	.word	0xffffffff


	//   ....[4]....
        /*10a0*/ 	.word	0xffffffff


	//   ....[5]....
        /*10a4*/ 	.word	0xffffffff


	//   ....[6]....
        /*10a8*/ 	.word	0xffffffff


	//   ....[7]....
        /*10ac*/ 	.word	0xffffffff


	//   ....[8]....
        /*10b0*/ 	.word	0xffffffff


	//   ....[9]....
        /*10b4*/ 	.word	0xffffffff


	//   ....[10]....
        /*10b8*/ 	.word	0xffffffff


	//   ....[11]....
        /*10bc*/ 	.word	0xffffffff


	//   ....[12]....
        /*10c0*/ 	.word	0xffffffff


	//   ....[13]....
        /*10c4*/ 	.word	0xffffffff


	//   ....[14]....
        /*10c8*/ 	.word	0xffffffff


	//   ....[15]....
        /*10cc*/ 	.word	0xffffffff


	//   ....[16]....
        /*10d0*/ 	.word	0xffffffff


	//   ....[17]....
        /*10d4*/ 	.word	0xffffffff


	//   ....[18]....
        /*10d8*/ 	.word	0xffffffff


	//   ....[19]....
        /*10dc*/ 	.word	0xffffffff


	//   ....[20]....
        /*10e0*/ 	.word	0xffffffff


	//   ....[21]....
        /*10e4*/ 	.word	0xffffffff


	//----- nvinfo : EIATTR_COOP_GROUP_INSTR_OFFSETS
	.align		4
.L_66:
        /*10e8*/ 	.byte	0x04, 0x28
        /*10ea*/ 	.short	(.L_68 - .L_67)


	//   ....[0]....
.L_67:
        /*10ec*/ 	.word	0x00008180


	//   ....[1]....
        /*10f0*/ 	.word	0x00008190


	//   ....[2]....
        /*10f4*/ 	.word	0x000081a0


	//   ....[3]....
        /*10f8*/ 	.word	0x000081b0


	//   ....[4]....
        /*10fc*/ 	.word	0x00008200


	//   ....[5]....
        /*1100*/ 	.word	0x00008210


	//   ....[6]....
        /*1104*/ 	.word	0x00008220


	//   ....[7]....
        /*1108*/ 	.word	0x00008230


	//   ....[8]....
        /*110c*/ 	.word	0x00008390


	//   ....[9]....
        /*1110*/ 	.word	0x000083b0


	//   ....[10]....
        /*1114*/ 	.word	0x000083d0


	//   ....[11]....
        /*1118*/ 	.word	0x000087c0


	//   ....[12]....
        /*111c*/ 	.word	0x000087f0


	//   ....[13]....
        /*1120*/ 	.word	0x000088d0


	//   ....[14]....
        /*1124*/ 	.word	0x00008920


	//   ....[15]....
        /*1128*/ 	.word	0x00008950


	//   ....[16]....
        /*112c*/ 	.word	0x00008960


	//   ....[17]....
        /*1130*/ 	.word	0x000089b0


	//   ....[18]....
        /*1134*/ 	.word	0x000089e0


	//   ....[19]....
        /*1138*/ 	.word	0x00008bc0


	//   ....[20]....
        /*113c*/ 	.word	0x00008c40


	//   ....[21]....
        /*1140*/ 	.word	0x00008cc0


	//----- nvinfo : EIATTR_EXIT_INSTR_OFFSETS
	.align		4
.L_68:
        /*1144*/ 	.byte	0x04, 0x1c
        /*1146*/ 	.short	(.L_70 - .L_69)


	//   ....[0]....
.L_69:
        /*1148*/ 	.word	0x0000d310


	//   ....[1]....
        /*114c*/ 	.word	0x0000d3b0


	//----- nvinfo : EIATTR_REQNTID
	.align		4
.L_70:
        /*1150*/ 	.byte	0x04, 0x10
        /*1152*/ 	.short	(.L_72 - .L_71)
.L_71:
        /*1154*/ 	.word	0x00000100
        /*1158*/ 	.word	0x00000001
        /*115c*/ 	.word	0x00000001


	//----- nvinfo : EIATTR_CRS_STACK_SIZE
	.align		4
.L_72:
        /*1160*/ 	.byte	0x04, 0x1e
        /*1162*/ 	.short	(.L_74 - .L_73)
.L_73:
        /*1164*/ 	.word	0x00000000
.L_74:


//--------------------- .nv.callgraph             --------------------------
	.section	.nv.callgraph,"",@"SHT_CUDA_CALLGRAPH"
	.align	4
	.sectionentsize	8
	.align		4
        /*0000*/ 	.word	0x00000000
	.align		4
        /*0004*/ 	.word	0xffffffff
	.align		4
        /*0008*/ 	.word	0x00000000
	.align		4
        /*000c*/ 	.word	0xfffffffe
	.align		4
        /*0010*/ 	.word	0x00000000
	.align		4
        /*0014*/ 	.word	0xfffffffd
	.align		4
        /*0018*/ 	.word	0x00000000
	.align		4
        /*001c*/ 	.word	0xfffffffc


//--------------------- .nv.rel.action            --------------------------
	.section	.nv.rel.action,"",@"SHT_CUDA_RELOCINFO"
	.align	8
	.sectionentsize	8
        /*0000*/ 	.byte	0x73, 0x00, 0x00, 0x00, 0x00, 0x00, 0x00, 0x00, 0x00, 0x00, 0x00, 0x11, 0x25, 0x00, 0x05, 0x36


//--------------------- .nv.constant4             --------------------------
	.section	.nv.constant4,"a",@progbits
	.align	8
	.align		8
.nv.constant4:
        /*0000*/ 	.dword	_$_str


//--------------------- .nv.constant0.attn_fwd    --------------------------
	.section	.nv.constant0.attn_fwd,"a",@progbits
	.sectionflags	@""
	.align	4
.nv.constant0.attn_fwd:
	.zero		488


//--------------------- .text.attn_fwd            --------------------------
	.section	.text.attn_fwd,"ax",@progbits
	.sectioninfo	@"SHI_REGISTERS=255"
	.align	128
        .global         attn_fwd
        .type           attn_fwd,@function
        .size           attn_fwd,(.L_x_11 - attn_fwd)
        .other          attn_fwd,@"STO_CUDA_ENTRY STV_DEFAULT"
attn_fwd:
.text.attn_fwd:
[----:B------:R-:W-:Y:S02]  /*0000*/  IMAD.MOV.U32 R1, RZ, RZ, c[0x0][0x28] ;  /* 0x00000a00ff017624 */ /* 0x000fe400078e00ff */
[----:B------:R-:W0:Y:S01]  /*0010*/  S2R R20, SR_CTAID.X ;  /* 0x0000000000147919 */ /* 0x000e220000002500 */
[----:B------:R-:W-:Y:S01]  /*0020*/  IMAD.MOV.U32 R47, RZ, RZ, c[0x0][0x198] ;  /* 0x00006600ff2f7624 */ /* 0x000fe200078e00ff */
[----:B------:R-:W-:Y:S01]  /*0030*/  ULDC.64 UR6, c[0x0][0x118] ;  /* 0x0000460000067ab9 */ /* 0x000fe20000000a00 */
[----:B------:R-:W-:Y:S01]  /*0040*/  IADD3 R1, R1, -0x760, RZ ;  /* 0xfffff8a001017810 */ /* 0x000fe20007ffe0ff */
[----:B------:R-:W1:Y:S04]  /*0050*/  S2R R219, SR_TID.X ;  /* 0x0000000000db7919 */ /* 0x000e680000002100 */
[----:B------:R-:W2:Y:S01]  /*0060*/  S2R R46, SR_CTAID.Y ;  /* 0x00000000002e7919 */ /* 0x000ea20000002600 */
[----:B0-----:R-:W-:Y:S01]  /*0070*/  IMAD.SHL.U32 R20, R20, 0x20, RZ ;  /* 0x0000002014147824 */ /* 0x001fe200078e00ff */
[----:B-1----:R-:W-:-:S04]  /*0080*/  SHF.R.U32.HI R2, RZ, 0x5, R219 ;  /* 0x00000005ff027819 */ /* 0x002fc800000116db */
[----:B------:R-:W-:Y:S01]  /*0090*/  LOP3.LUT R3, R20, 0x1f, R219, 0xf8, !PT ;  /* 0x0000001f14037812 */ /* 0x000fe200078ef8db */
[----:B--2---:R-:W-:Y:S01]  /*00a0*/  IMAD R0, R46, c[0x0][0x190], RZ ;  /* 0x000064002e007a24 */ /* 0x004fe200078e02ff */
[----:B------:R-:W-:-:S03]  /*00b0*/  SGXT.U32 R4, R2, 0x3 ;  /* 0x000000030204781a */ /* 0x000fc60000000000 */
[----:B------:R-:W-:Y:S01]  /*00c0*/  IMAD R3, R3, c[0x0][0x194], RZ ;  /* 0x0000650003037a24 */ /* 0x000fe200078e02ff */
[----:B------:R-:W-:Y:S01]  /*00d0*/  SHF.L.U32 R2, R0, 0x1, RZ ;  /* 0x0000000100027819 */ /* 0x000fe200000006ff */
[----:B------:R-:W-:Y:S02]  /*00e0*/  IMAD R6, R4, c[0x0][0x198], RZ ;  /* 0x0000660004067a24 */ /* 0x000fe400078e02ff */
[----:B------:R-:W-:Y:S02]  /*00f0*/  IMAD.SHL.U32 R5, R3, 0x2, RZ ;  /* 0x0000000203057824 */ /* 0x000fe400078e00ff */
[----:B------:R-:W-:-:S03]  /*0100*/  IMAD.HI R0, R0, 0x2, RZ ;  /* 0x0000000200007827 */ /* 0x000fc600078e02ff */
[----:B------:R-:W-:Y:S01]  /*0110*/  IADD3 R43, P0, P1, R5, c[0x0][0x160], R2 ;  /* 0x00005800052b7a10 */ /* 0x000fe2000791e002 */
[----:B------:R-:W-:-:S04]  /*0120*/  IMAD.HI R3, R3, 0x2, RZ ;  /* 0x0000000203037827 */ /* 0x000fc800078e02ff */
[----:B------:R-:W-:Y:S01]  /*0130*/  IMAD R5, R47, 0x8, R6 ;  /* 0x000000082f057824 */ /* 0x000fe200078e0206 */
[----:B------:R-:W-:Y:S02]  /*0140*/  IADD3.X R45, R3, c[0x0][0x164], R0, P0, P1 ;  /* 0x00005900032d7a10 */ /* 0x000fe400007e2400 */
[CC--:B------:R-:W-:Y:S01]  /*0150*/  LEA R2, P0, R6.reuse, R43.reuse, 0x1 ;  /* 0x0000002b06027211 */ /* 0x0c0fe200078008ff */
[----:B------:R-:W-:Y:S01]  /*0160*/  IMAD R0, R47, 0x8, R5 ;  /* 0x000000082f007824 */ /* 0x000fe200078e0205 */
[----:B------:R-:W-:Y:S02]  /*0170*/  LEA R4, P1, R5, R43, 0x1 ;  /* 0x0000002b05047211 */ /* 0x000fe400078208ff */
[----:B------:R-:W-:Y:S02]  /*0180*/  LEA.HI.X.SX32 R3, R6, R45, 0x1, P0 ;  /* 0x0000002d06037211 */ /* 0x000fe400000f0eff */
[----:B------:R-:W-:Y:S02]  /*0190*/  LEA R9, R47, R0, 0x3 ;  /* 0x000000002f097211 */ /* 0x000fe400078e18ff */
[----:B------:R-:W-:Y:S01]  /*01a0*/  LEA R6, P0, R0, R43, 0x1 ;  /* 0x0000002b00067211 */ /* 0x000fe200078008ff */
[----:B------:R0:W2:Y:S01]  /*01b0*/  LDG.E.U16 R15, [R2.64] ;  /* 0x00000006020f7981 */ /* 0x0000a2000c1e1500 */
[----:B------:R-:W-:-:S02]  /*01c0*/  LEA.HI.X.SX32 R5, R5, R45, 0x1, P1 ;  /* 0x0000002d05057211 */ /* 0x000fc400008f0eff */
[----:B------:R-:W-:Y:S01]  /*01d0*/  LEA.HI.X.SX32 R7, R0, R45, 0x1, P0 ;  /* 0x0000002d00077211 */ /* 0x000fe200000f0eff */
[----:B------:R-:W-:Y:S01]  /*01e0*/  IMAD R0, R47, 0x8, R9 ;  /* 0x000000082f007824 */ /* 0x000fe200078e0209 */
[C---:B------:R-:W-:Y:S01]  /*01f0*/  LEA R8, P0, R9.reuse, R43, 0x1 ;  /* 0x0000002b09087211 */ /* 0x040fe200078008ff */
[----:B------:R1:W3:Y:S03]  /*0200*/  LDG.E.U16 R16, [R4.64] ;  /* 0x0000000604107981 */ /* 0x0002e6000c1e1500 */
[----:B------:R-:W-:Y:S01]  /*0210*/  LEA.HI.X.SX32 R9, R9, R45, 0x1, P0 ;  /* 0x0000002d09097211 */ /* 0x000fe200000f0eff */
[C---:B------:R-:W-:Y:S01]  /*0220*/  IMAD R13, R47.reuse, 0x8, R0 ;  /* 0x000000082f0d7824 */ /* 0x040fe200078e0200 */
[C---:B------:R-:W-:Y:S01]  /*0230*/  LEA R10, P0, R0.reuse, R43, 0x1 ;  /* 0x0000002b000a7211 */ /* 0x040fe200078008ff */
[----:B------:R4:W5:Y:S03]  /*0240*/  LDG.E.U16 R17, [R6.64] ;  /* 0x0000000606117981 */ /* 0x000966000c1e1500 */
[----:B------:R-:W-:Y:S01]  /*0250*/  LEA.HI.X.SX32 R11, R0, R45, 0x1, P0 ;  /* 0x0000002d000b7211 */ /* 0x000fe200000f0eff */
[----:B------:R-:W-:Y:S01]  /*0260*/  IMAD R0, R47, 0x8, R13 ;  /* 0x000000082f007824 */ /* 0x000fe200078e020d */
[-C--:B0-----:R-:W-:Y:S01]  /*0270*/  LEA R2, P0, R13, R43.reuse, 0x1 ;  /* 0x0000002b0d027211 */ /* 0x081fe200078008ff */
[----:B------:R0:W5:Y:S03]  /*0280*/  LDG.E.U16 R18, [R8.64] ;  /* 0x0000000608127981 */ /* 0x000166000c1e1500 */
[----:B------:R-:W-:Y:S01]  /*0290*/  LEA R12, P1, R0, R43, 0x1 ;  /* 0x0000002b000c7211 */ /* 0x000fe200078208ff */
[----:B------:R0:W5:Y:S01]  /*02a0*/  LDG.E.U16 R19, [R10.64] ;  /* 0x000000060a137981 */ /* 0x000162000c1e1500 */
[----:B------:R-:W-:-:S02]  /*02b0*/  LEA R14, R47, R0, 0x3 ;  /* 0x000000002f0e7211 */ /* 0x000fc400078e18ff */
[-C--:B------:R-:W-:Y:S02]  /*02c0*/  LEA.HI.X.SX32 R3, R13, R45.reuse, 0x1, P0 ;  /* 0x0000002d0d037211 */ /* 0x080fe400000f0eff */
[----:B------:R-:W-:Y:S01]  /*02d0*/  LEA.HI.X.SX32 R13, R0, R45, 0x1, P1 ;  /* 0x0000002d000d7211 */ /* 0x000fe200008f0eff */
[C---:B------:R-:W-:Y:S01]  /*02e0*/  IMAD R0, R47.reuse, 0x8, R14 ;  /* 0x000000082f007824 */ /* 0x040fe200078e020e */
[C---:B-1----:R-:W-:Y:S01]  /*02f0*/  LEA R4, P0, R14.reuse, R43, 0x1 ;  /* 0x0000002b0e047211 */ /* 0x042fe200078008ff */
[----:B------:R1:W5:Y:S03]  /*0300*/  LDG.E.U16 R21, [R2.64] ;  /* 0x0000000602157981 */ /* 0x000366000c1e1500 */
[----:B------:R-:W-:Y:S01]  /*0310*/  LEA.HI.X.SX32 R5, R14, R45, 0x1, P0 ;  /* 0x0000002d0e057211 */ /* 0x000fe200000f0eff */
[C---:B0-----:R-:W-:Y:S01]  /*0320*/  IMAD R9, R47.reuse, 0x8, R0 ;  /* 0x000000082f097824 */ /* 0x041fe200078e0200 */
[C---:B----4-:R-:W-:Y:S01]  /*0330*/  LEA R6, P0, R0.reuse, R43, 0x1 ;  /* 0x0000002b00067211 */ /* 0x050fe200078008ff */
[----:B------:R0:W4:Y:S03]  /*0340*/  LDG.E.U16 R22, [R12.64] ;  /* 0x000000060c167981 */ /* 0x000126000c1e1500 */
[----:B------:R-:W-:Y:S01]  /*0350*/  LEA.HI.X.SX32 R7, R0, R45, 0x1, P0 ;  /* 0x0000002d00077211 */ /* 0x000fe200000f0eff */
[----:B------:R-:W-:Y:S01]  /*0360*/  IMAD R0, R47, 0x8, R9 ;  /* 0x000000082f007824 */ /* 0x000fe200078e0209 */
[-C--:B------:R-:W-:Y:S01]  /*0370*/  LEA R8, P0, R9, R43.reuse, 0x1 ;  /* 0x0000002b09087211 */ /* 0x080fe200078008ff */
[----:B------:R0:W4:Y:S03]  /*0380*/  LDG.E.U16 R23, [R4.64] ;  /* 0x0000000604177981 */ /* 0x000126000c1e1500 */
[----:B------:R-:W-:Y:S01]  /*0390*/  LEA R10, P1, R0, R43, 0x1 ;  /* 0x0000002b000a7211 */ /* 0x000fe200078208ff */
[----:B------:R0:W4:Y:S01]  /*03a0*/  LDG.E.U16 R24, [R6.64] ;  /* 0x0000000606187981 */ /* 0x000122000c1e1500 */
[----:B------:R-:W-:-:S02]  /*03b0*/  LEA R14, R47, R0, 0x3 ;  /* 0x000000002f0e7211 */ /* 0x000fc400078e18ff */
[-C--:B------:R-:W-:Y:S02]  /*03c0*/  LEA.HI.X.SX32 R9, R9, R45.reuse, 0x1, P0 ;  /* 0x0000002d09097211 */ /* 0x080fe400000f0eff */
[----:B------:R-:W-:Y:S01]  /*03d0*/  LEA.HI.X.SX32 R11, R0, R45, 0x1, P1 ;  /* 0x0000002d000b7211 */ /* 0x000fe200008f0eff */
[C---:B------:R-:W-:Y:S01]  /*03e0*/  IMAD R0, R47.reuse, 0x8, R14 ;  /* 0x000000082f007824 */ /* 0x040fe200078e020e */
[C---:B-1----:R-:W-:Y:S01]  /*03f0*/  LEA R2, P0, R14.reuse, R43, 0x1 ;  /* 0x0000002b0e027211 */ /* 0x042fe200078008ff */
[----:B------:R1:W4:Y:S03]  /*0400*/  LDG.E.U16 R25, [R8.64] ;  /* 0x0000000608197981 */ /* 0x000326000c1e1500 */
[----:B------:R-:W-:Y:S01]  /*0410*/  LEA.HI.X.SX32 R3, R14, R45, 0x1, P0 ;  /* 0x0000002d0e037211 */ /* 0x000fe200000f0eff */
[C---:B0-----:R-:W-:Y:S01]  /*0420*/  IMAD R13, R47.reuse, 0x8, R0 ;  /* 0x000000082f0d7824 */ /* 0x041fe200078e0200 */
[C---:B------:R-:W-:Y:S01]  /*0430*/  LEA R4, P0, R0.reuse, R43, 0x1 ;  /* 0x0000002b00047211 */ /* 0x040fe200078008ff */
        /* <DEDUP_REMOVED lines=60> */
[----:B------:R1:W4:Y:S02]  /*0800*/  LDG.E.U16 R41, [R8.64] ;  /* 0x0000000608297981 */ /* 0x000324000c1e1500 */
[C---:B0-----:R-:W-:Y:S01]  /*0810*/  IMAD R13, R47.reuse, 0x8, R0 ;  /* 0x000000082f0d7824 */ /* 0x041fe200078e0200 */
[----:B------:R-:W-:Y:S01]  /*0820*/  LEA.HI.X.SX32 R3, R14, R45, 0x1, P0 ;  /* 0x0000002d0e037211 */ /* 0x000fe200000f0eff */
[----:B------:R0:W4:Y:S01]  /*0830*/  LDG.E.U16 R10, [R10.64] ;  /* 0x000000060a0a7981 */ /* 0x000122000c1e1500 */
[----:B------:R-:W-:Y:S01]  /*0840*/  LEA R4, P0, R0, R43, 0x1 ;  /* 0x0000002b00047211 */ /* 0x000fe200078008ff */
[----:B------:R-:W-:-:S02]  /*0850*/  IMAD R14, R47, 0x8, R13 ;  /* 0x000000082f0e7824 */ /* 0x000fc400078e020d */
[----:B------:R0:W4:Y:S01]  /*0860*/  LDG.E.U16 R42, [R2.64] ;  /* 0x00000006022a7981 */ /* 0x000122000c1e1500 */
[----:B------:R-:W-:Y:S02]  /*0870*/  LEA.HI.X.SX32 R5, R0, R45, 0x1, P0 ;  /* 0x0000002d00057211 */ /* 0x000fe400000f0eff */
[CC--:B------:R-:W-:Y:S02]  /*0880*/  LEA R6, P0, R13.reuse, R43.reuse, 0x1 ;  /* 0x0000002b0d067211 */ /* 0x0c0fe400078008ff */
[C---:B------:R-:W-:Y:S02]  /*0890*/  LEA R12, P1, R14.reuse, R43, 0x1 ;  /* 0x0000002b0e0c7211 */ /* 0x040fe400078208ff */
[-C--:B------:R-:W-:Y:S02]  /*08a0*/  LEA.HI.X.SX32 R7, R13, R45.reuse, 0x1, P0 ;  /* 0x0000002d0d077211 */ /* 0x080fe400000f0eff */
[----:B------:R-:W-:Y:S02]  /*08b0*/  LEA.HI.X.SX32 R13, R14, R45, 0x1, P1 ;  /* 0x0000002d0e0d7211 */ /* 0x000fe400008f0eff */
[----:B------:R-:W-:Y:S01]  /*08c0*/  LEA R0, R47, R14, 0x3 ;  /* 0x0000000e2f007211 */ /* 0x000fe200078e18ff */
[----:B------:R0:W4:Y:S04]  /*08d0*/  LDG.E.U16 R6, [R6.64] ;  /* 0x0000000606067981 */ /* 0x000128000c1e1500 */
[----:B------:R0:W4:Y:S04]  /*08e0*/  LDG.E.U16 R14, [R4.64] ;  /* 0x00000006040e7981 */ /* 0x000128000c1e1500 */
[----:B------:R-:W4:Y:S01]  /*08f0*/  LDG.E.U16 R12, [R12.64] ;  /* 0x000000060c0c7981 */ /* 0x000f22000c1e1500 */
[----:B-1----:R-:W-:-:S04]  /*0900*/  LEA R8, P0, R0, R43, 0x1 ;  /* 0x0000002b00087211 */ /* 0x002fc800078008ff */
[----:B------:R-:W-:-:S06]  /*0910*/  LEA.HI.X.SX32 R9, R0, R45, 0x1, P0 ;  /* 0x0000002d00097211 */ /* 0x000fcc00000f0eff */
[----:B------:R1:W4:Y:S01]  /*0920*/  LDG.E.U16 R9, [R8.64] ;  /* 0x0000000608097981 */ /* 0x000322000c1e1500 */
[C---:B------:R-:W-:Y:S02]  /*0930*/  LOP3.LUT R44, R219.reuse, 0xff, RZ, 0xc0, !PT ;  /* 0x000000ffdb2c7812 */ /* 0x040fe400078ec0ff */
[----:B------:R-:W-:-:S03]  /*0940*/  LOP3.LUT R48, R219, 0xc0, RZ, 0xc0, !PT ;  /* 0x000000c0db307812 */ /* 0x000fc600078ec0ff */
[----:B------:R-:W-:Y:S01]  /*0950*/  IMAD.SHL.U32 R0, R44, 0x2, RZ ;  /* 0x000000022c007824 */ /* 0x000fe200078e00ff */
[----:B0-----:R-:W-:-:S04]  /*0960*/  SHF.R.U32.HI R3, RZ, 0x2, R48 ;  /* 0x00000002ff037819 */ /* 0x001fc80000011630 */
[----:B------:R-:W-:Y:S02]  /*0970*/  LOP3.LUT R11, R0, R3, RZ, 0x3c, !PT ;  /* 0x00000003000b7212 */ /* 0x000fe400078e3cff */
[----:B------:R-:W-:-:S04]  /*0980*/  IADD3 R7, R20, 0x20, RZ ;  /* 0x0000002014077810 */ /* 0x000fc80007ffe0ff */
[----:B------:R-:W-:Y:S01]  /*0990*/  ISETP.GE.AND P0, PT, R7, 0x1, PT ;  /* 0x000000010700780c */ /* 0x000fe20003f06270 */
[----:B------:R-:W-:Y:S01]  /*09a0*/  IMAD.MOV.U32 R130, RZ, RZ, 0x3f800000 ;  /* 0x3f800000ff827424 */ /* 0x000fe200078e00ff */
[----:B------:R-:W-:Y:S01]  /*09b0*/  MOV R3, 0xff800000 ;  /* 0xff80000000037802 */ /* 0x000fe20000000f00 */
[----:B------:R-:W-:Y:S01]  /*09c0*/  IMAD.MOV.U32 R2, RZ, RZ, -0x800000 ;  /* 0xff800000ff027424 */ /* 0x000fe200078e00ff */
[----:B------:R-:W-:Y:S01]  /*09d0*/  CS2R R76, SRZ ;  /* 0x00000000004c7805 */ /* 0x000fe2000001ff00 */
[----:B------:R-:W-:Y:S01]  /*09e0*/  IMAD.MOV.U32 R4, RZ, RZ, -0x800000 ;  /* 0xff800000ff047424 */ /* 0x000fe200078e00ff */
[----:B------:R-:W-:Y:S01]  /*09f0*/  CS2R R78, SRZ ;  /* 0x00000000004e7805 */ /* 0x000fe2000001ff00 */
[----:B------:R-:W-:Y:S01]  /*0a00*/  IMAD.MOV.U32 R5, RZ, RZ, -0x800000 ;  /* 0xff800000ff057424 */ /* 0x000fe200078e00ff */
[----:B------:R-:W-:Y:S01]  /*0a10*/  CS2R R80, SRZ ;  /* 0x0000000000507805 */ /* 0x000fe2000001ff00 */
[----:B-1----:R-:W-:Y:S01]  /*0a20*/  IMAD.MOV.U32 R8, RZ, RZ, 0x3f800000 ;  /* 0x3f800000ff087424 */ /* 0x002fe200078e00ff */
[----:B------:R-:W-:Y:S01]  /*0a30*/  CS2R R82, SRZ ;  /* 0x0000000000527805 */ /* 0x000fe2000001ff00 */
        /* <DEDUP_REMOVED lines=12> */
[----:B--2---:R-:W-:Y:S04]  /*0b00*/  STS.U16 [R11+0x10000], R15 ;  /* 0x0100000f0b007388 */ /* 0x004fe80000000400 */
[----:B---3--:R-:W-:Y:S04]  /*0b10*/  STS.U16 [R11+0x10200], R16 ;  /* 0x010200100b007388 */ /* 0x008fe80000000400 */
[----:B-----5:R-:W-:Y:S04]  /*0b20*/  STS.U16 [R11+0x10400], R17 ;  /* 0x010400110b007388 */ /* 0x020fe80000000400 */
[----:B------:R-:W-:Y:S04]  /*0b30*/  STS.U16 [R11+0x10600], R18 ;  /* 0x010600120b007388 */ /* 0x000fe80000000400 */
[----:B------:R-:W-:Y:S04]  /*0b40*/  STS.U16 [R11+0x10800], R19 ;  /* 0x010800130b007388 */ /* 0x000fe80000000400 */
[----:B------:R-:W-:Y:S04]  /*0b50*/  STS.U16 [R11+0x10a00], R21 ;  /* 0x010a00150b007388 */ /* 0x000fe80000000400 */
[----:B----4-:R-:W-:Y:S04]  /*0b60*/  STS.U16 [R11+0x10e00], R23 ;  /* 0x010e00170b007388 */ /* 0x010fe80000000400 */
[----:B------:R-:W-:Y:S04]  /*0b70*/  STS.U16 [R11+0x11000], R24 ;  /* 0x011000180b007388 */ /* 0x000fe80000000400 */
        /* <DEDUP_REMOVED lines=18> */
[----:B------:R0:W-:Y:S04]  /*0ca0*/  STS.U16 [R11+0x10c00], R22 ;  /* 0x010c00160b007388 */ /* 0x0001e80000000400 */
[----:B------:R1:W-:Y:S04]  /*0cb0*/  STS.U16 [R11+0x11400], R26 ;  /* 0x0114001a0b007388 */ /* 0x0003e80000000400 */
[----:B------:R2:W-:Y:S01]  /*0cc0*/  STS.U16 [R11+0x11c00], R30 ;  /* 0x011c001e0b007388 */ /* 0x0005e20000000400 */
[----:B0-----:R-:W-:-:S03]  /*0cd0*/  LOP3.LUT R22, R219, 0xe0, RZ, 0xc0, !PT ;  /* 0x000000e0db167812 */ /* 0x001fc600078ec0ff */
[----:B------:R0:W-:Y:S01]  /*0ce0*/  STS.U16 [R11+0x12000], R32 ;  /* 0x012000200b007388 */ /* 0x0001e20000000400 */
[----:B-1----:R-:W-:-:S03]  /*0cf0*/  LOP3.LUT R26, R219, 0x3, RZ, 0xc0, !PT ;  /* 0x00000003db1a7812 */ /* 0x002fc600078ec0ff */
[----:B------:R1:W-:Y:S01]  /*0d00*/  STS.U16 [R11+0x13400], R10 ;  /* 0x0134000a0b007388 */ /* 0x0003e20000000400 */
[----:B--2---:R-:W-:-:S03]  /*0d10*/  IMAD.MOV.U32 R30, RZ, RZ, 0x3f800000 ;  /* 0x3f800000ff1e7424 */ /* 0x004fc600078e00ff */
[----:B------:R2:W-:Y:S01]  /*0d20*/  STS.U16 [R11+0x13e00], R9 ;  /* 0x013e00090b007388 */ /* 0x0005e20000000400 */
[C---:B0-----:R-:W-:Y:S02]  /*0d30*/  LOP3.LUT R32, R219.reuse, 0x1c, RZ, 0xc0, !PT ;  /* 0x0000001cdb207812 */ /* 0x041fe400078ec0ff */
[----:B-1----:R-:W-:Y:S01]  /*0d40*/  MOV R10, 0x3f800000 ;  /* 0x3f800000000a7802 */ /* 0x002fe20000000f00 */
[----:B--2---:R-:W-:Y:S01]  /*0d50*/  IMAD.SHL.U32 R9, R219, 0x8, RZ ;  /* 0x00000008db097824 */ /* 0x004fe200078e00ff */
[----:B------:R-:W-:Y:S05]  /*0d60*/  @!P0 BRA `(.L_x_0) ;  /* 0x0000a8e000008947 */ /* 0x000fea0003800000 */
[----:B------:R-:W-:Y:S01]  /*0d70*/  SHF.R.U32.HI R2, RZ, 0x7, R219 ;  /* 0x00000007ff027819 */ /* 0x000fe200000116db */
[----:B------:R-:W-:Y:S01]  /*0d80*/  IMAD.MOV.U32 R7, RZ, RZ, c[0x0][0x1b8] ;  /* 0x00006e00ff077624 */ /* 0x000fe200078e00ff */
[C---:B------:R-:W-:Y:S01]  /*0d90*/  LOP3.LUT R5, R219.reuse, 0x7f, RZ, 0xc0, !PT ;  /* 0x0000007fdb057812 */ /* 0x040fe200078ec0ff */
[----:B------:R-:W-:Y:S01]  /*0da0*/  IMAD R4, R44, c[0x0][0x1a8], RZ ;  /* 0x00006a002c047a24 */ /* 0x000fe200078e02ff */
[----:B------:R-:W-:Y:S01]  /*0db0*/  SGXT.U32 R2, R2, 0x1 ;  /* 0x000000010202781a */ /* 0x000fe20000000000 */
[C---:B------:R-:W-:Y:S01]  /*0dc0*/  IMAD.SHL.U32 R8, R219.reuse, 0x100, RZ ;  /* 0x00000100db087824 */ /* 0x040fe200078e00ff */
[----:B------:R-:W-:Y:S01]  /*0dd0*/  LOP3.LUT P0, RZ, R219, 0x80, RZ, 0xc0, !PT ;  /* 0x00000080dbff7812 */ /* 0x000fe2000780c0ff */
[----:B------:R-:W-:Y:S01]  /*0de0*/  IMAD.SHL.U32 R11, R5, 0x2, RZ ;  /* 0x00000002050b7824 */ /* 0x000fe200078e00ff */
[----:B------:R-:W-:Y:S01]  /*0df0*/  LOP3.LUT R10, R219, 0x7, RZ, 0xc0, !PT ;  /* 0x00000007db0a7812 */ /* 0x000fe200078ec0ff */
[----:B------:R-:W-:Y:S01]  /*0e00*/  IMAD R17, R2, c[0x0][0x1b8], RZ ;  /* 0x00006e0002117a24 */ /* 0x000fe200078e02ff */
[----:B------:R-:W-:Y:S01]  /*0e10*/  SEL R6, RZ, 0x110, !P0 ;  /* 0x00000110ff067807 */ /* 0x000fe20004000000 */
[----:B------:R-:W-:Y:S01]  /*0e20*/  IMAD R2, R46, c[0x0][0x1a0], RZ ;  /* 0x000068002e027a24 */ /* 0x000fe200078e02ff */
[----:B------:R-:W-:Y:S01]  /*0e30*/  LOP3.LUT R3, R9, 0x30, RZ, 0xc0, !PT ;  /* 0x0000003009037812 */ /* 0x000fe200078ec0ff */
[----:B------:R-:W-:Y:S01]  /*0e40*/  IMAD.SHL.U32 R137, R4, 0x2, RZ ;  /* 0x0000000204897824 */ /* 0x000fe200078e00ff */
[----:B------:R-:W-:Y:S01]  /*0e50*/  LEA R19, R7, R17, 0x1 ;  /* 0x0000001107137211 */ /* 0x000fe200078e08ff */
[----:B------:R-:W-:Y:S01]  /*0e60*/  IMAD.SHL.U32 R136, R2, 0x2, RZ ;  /* 0x0000000202887824 */ /* 0x000fe200078e00ff */
[----:B------:R-:W-:Y:S01]  /*0e70*/  LOP3.LUT R11, R6, R11, RZ, 0x3c, !PT ;  /* 0x0000000b060b7212 */ /* 0x000fe200078e3cff */
[----:B------:R-:W-:Y:S01]  /*0e80*/  IMAD.SHL.U32 R6, R219, 0x2, RZ ;  /* 0x00000002db067824 */ /* 0x000fe200078e00ff */
[C---:B------:R-:W-:Y:S01]  /*0e90*/  SHF.L.U32 R25, R10.reuse, 0x4, RZ ;  /* 0x000000040a197819 */ /* 0x040fe200000006ff */
[----:B------:R-:W-:Y:S01]  /*0ea0*/  IMAD R21, R7, 0x2, R19 ;  /* 0x0000000207157824 */ /* 0x000fe200078e0213 */
[----:B------:R-:W-:Y:S01]  /*0eb0*/  IADD3 R136, P1, P2, R137, c[0x0][0x168], R136 ;  /* 0x00005a0089887a10 */ /* 0x000fe20007a3e088 */
[----:B------:R-:W-:Y:S01]  /*0ec0*/  IMAD R3, R10, 0x40, R3 ;  /* 0x000000400a037824 */ /* 0x000fe200078e0203 */
[----:B------:R-:W-:Y:S01]  /*0ed0*/  LOP3.LUT R14, R25, 0x30, R6, 0x78, !PT ;  /* 0x00000030190e7812 */ /* 0x000fe200078e7806 */
[----:B------:R-:W-:Y:S01]  /*0ee0*/  IMAD R23, R7, 0x2, R21 ;  /* 0x0000000207177824 */ /* 0x000fe200078e0215 */
[----:B------:R-:W-:Y:S01]  /*0ef0*/  LOP3.LUT R25, R25, 0xf00, R8, 0xf8, !PT ;  /* 0x00000f0019197812 */ /* 0x000fe200078ef808 */
[----:B------:R-:W-:Y:S01]  /*0f00*/  IMAD R8, R5, c[0x0][0x1b4], RZ ;  /* 0x00006d0005087a24 */ /* 0x000fe200078e02ff */
[----:B------:R-:W-:Y:S01]  /*0f10*/  LOP3.LUT R13, R3, 0x10, R6, 0x78, !PT ;  /* 0x00000010030d7812 */ /* 0x000fe200078e7806 */
[----:B------:R-:W-:Y:S01]  /*0f20*/  IMAD R27, R7, 0x2, R23 ;  /* 0x00000002071b7824 */ /* 0x000fe200078e0217 */
[----:B------:R-:W-:Y:S01]  /*0f30*/  LOP3.LUT R12, R219, 0x10, RZ, 0xc0, !PT ;  /* 0x00000010db0c7812 */ /* 0x000fe200078ec0ff */
[----:B------:R-:W-:Y:S01]  /*0f40*/  IMAD.HI R2, R2, 0x2, RZ ;  /* 0x0000000202027827 */ /* 0x000fe200078e02ff */
[----:B------:R-:W-:Y:S01]  /*0f50*/  SHF.R.U32.HI R24, RZ, 0x2, R219 ;  /* 0x00000002ff187819 */ /* 0x000fe200000116db */
[----:B------:R-:W-:Y:S01]  /*0f60*/  UMOV UR4, URZ ;  /* 0x0000003f00047c82 */ /* 0x000fe20008000000 */
[----:B------:R-:W-:Y:S01]  /*0f70*/  LEA R29, R7, R27, 0x1 ;  /* 0x0000001b071d7211 */ /* 0x000fe200078e08ff */
[----:B------:R-:W-:Y:S01]  /*0f80*/  IMAD.HI R5, R4, 0x2, RZ ;  /* 0x0000000204057827 */ /* 0x000fe200078e02ff */
[----:B------:R-:W-:-:S02]  /*0f90*/  SGXT.U32 R24, R24, 0x3 ;  /* 0x000000031818781a */ /* 0x000fc40000000000 */
[----:B------:R-:W-:Y:S01]  /*0fa0*/  LOP3.LUT R25, R25, 0x10, R219, 0x78, !PT ;  /* 0x0000001019197812 */ /* 0x000fe200078e78db */
[----:B------:R-:W-:Y:S01]  /*0fb0*/  IMAD R31, R7, 0x2, R29 ;  /* 0x00000002071f7824 */ /* 0x000fe200078e021d */
[----:B------:R-:W-:Y:S01]  /*0fc0*/  IADD3.X R137, R5, c[0x0][0x16c], R2, P1, P2 ;  /* 0x00005b0005897a10 */ /* 0x000fe20000fe4402 */
[----:B------:R-:W-:Y:S01]  /*0fd0*/  IMAD R3, R46, c[0x0][0x1b0], RZ ;  /* 0x00006c002e037a24 */ /* 0x000fe200078e02ff */
[----:B------:R-:W-:Y:S01]  /*0fe0*/  LOP3.LUT R2, R219, 0x1f, RZ, 0xc0, !PT ;  /* 0x0000001fdb027812 */ /* 0x000fe200078ec0ff */
[----:B------:R-:W-:Y:S01]  /*0ff0*/  IMAD R33, R7, 0x2, R31 ;  /* 0x0000000207217824 */ /* 0x000fe200078e021f */
[----:B------:R-:W-:Y:S01]  /*1000*/  LOP3.LUT R252, R11, 0x60, RZ, 0x3c, !PT ;  /* 0x000000600bfc7812 */ /* 0x000fe200078e3cff */
[----:B------:R-:W-:Y:S01]  /*1010*/  IMAD.SHL.U32 R6, R3, 0x2, RZ ;  /* 0x0000000203067824 */ /* 0x000fe200078e00ff */
[----:B------:R-:W-:Y:S01]  /*1020*/  LEA R4, R32, R2, 0x4 ;  /* 0x0000000220047211 */ /* 0x000fe200078e20ff */
[----:B------:R-:W-:Y:S02]  /*1030*/  IMAD R35, R7, 0x2, R33 ;  /* 0x0000000207237824 */ /* 0x000fe400078e0221 */
[----:B------:R-:W-:-:S02]  /*1040*/  IMAD.SHL.U32 R9, R8, 0x2, RZ ;  /* 0x0000000208097824 */ /* 0x000fc400078e00ff */
[----:B------:R-:W-:Y:S01]  /*1050*/  IMAD.HI R3, R3, 0x2, RZ ;  /* 0x0000000203037827 */ /* 0x000fe200078e02ff */
[----:B------:R-:W-:Y:S02]  /*1060*/  LEA R37, R7, R35, 0x1 ;  /* 0x0000002307257211 */ /* 0x000fe400078e08ff */
[----:B------:R-:W-:Y:S01]  /*1070*/  IADD3 R6, P0, P1, R9, c[0x0][0x170], R6 ;  /* 0x00005c0009067a10 */ /* 0x000fe2000791e006 */
[----:B------:R-:W-:-:S04]  /*1080*/  IMAD.HI R2, R8, 0x2, RZ ;  /* 0x0000000208027827 */ /* 0x000fc800078e02ff */
[----:B------:R-:W-:Y:S01]  /*1090*/  IMAD R39, R7, 0x2, R37 ;  /* 0x0000000207277824 */ /* 0x000fe200078e0225 */
[----:B------:R-:W-:Y:S01]  /*10a0*/  IADD3.X R2, R2, c[0x0][0x174], R3, P0, P1 ;  /* 0x00005d0002027a10 */ /* 0x000fe200007e2403 */
[----:B------:R-:W-:Y:S01]  /*10b0*/  IMAD R15, R10, 0x4, R22 ;  /* 0x000000040a0f7824 */ /* 0x000fe200078e0216 */
[-C--:B------:R-:W-:Y:S01]  /*10c0*/  LEA R104, P0, R17, R6.reuse, 0x1 ;  /* 0x0000000611687211 */ /* 0x080fe200078008ff */
[----:B------:R-:W-:Y:S01]  /*10d0*/  IMAD R41, R7, 0x2, R39 ;  /* 0x0000000207297824 */ /* 0x000fe200078e0227 */
[----:B------:R-:W-:Y:S01]  /*10e0*/  LEA R108, P1, R19, R6, 0x1 ;  /* 0x00000006136c7211 */ /* 0x000fe200078208ff */
[----:B------:R-:W-:Y:S01]  /*10f0*/  IMAD R12, R12, 0x20, R13 ;  /* 0x000000200c0c7824 */ /* 0x000fe200078e020d */
[----:B------:R-:W-:Y:S01]  /*1100*/  LEA.HI.X.SX32 R105, R17, R2, 0x1, P0 ;  /* 0x0000000211697211 */ /* 0x000fe200000f0eff */
[----:B------:R-:W-:Y:S01]  /*1110*/  IMAD R43, R7, 0x2, R41 ;  /* 0x00000002072b7824 */ /* 0x000fe200078e0229 */
[----:B------:R-:W-:Y:S01]  /*1120*/  LEA R106, P0, R21, R6, 0x1 ;  /* 0x00000006156a7211 */ /* 0x000fe200078008ff */
[--C-:B------:R-:W-:Y:S01]  /*1130*/  IMAD.U32 R13, R15, 0x80, R14.reuse ;  /* 0x000000800f0d7824 */ /* 0x100fe200078e000e */
[-C--:B------:R-:W-:Y:S01]  /*1140*/  LEA.HI.X.SX32 R109, R19, R2.reuse, 0x1, P1 ;  /* 0x00000002136d7211 */ /* 0x080fe200008f0eff */
[----:B------:R0:W-:Y:S01]  /*1150*/  STL.64 [R1+0x758], R104 ;  /* 0x0007586801007387 */ /* 0x0001e20000100a00 */
[----:B------:R-:W-:Y:S01]  /*1160*/  LEA R45, R7, R43, 0x1 ;  /* 0x0000002b072d7211 */ /* 0x000fe200078e08ff */
[----:B------:R-:W-:Y:S01]  /*1170*/  IMAD.U32 R14, R15, 0x40, R14 ;  /* 0x000000400f0e7824 */ /* 0x000fe200078e000e */
[----:B------:R-:W-:Y:S01]  /*1180*/  LEA.HI.X.SX32 R107, R21, R2, 0x1, P0 ;  /* 0x00000002156b7211 */ /* 0x000fe200000f0eff */
[----:B------:R1:W-:Y:S01]  /*1190*/  STL.64 [R1+0x750], R108 ;  /* 0x0007506c01007387 */ /* 0x0003e20000100a00 */
[----:B------:R-:W-:Y:S01]  /*11a0*/  IMAD.SHL.U32 R4, R4, 0x4, RZ ;  /* 0x0000000404047824 */ /* 0x000fe200078e00ff */
[----:B------:R-:W-:Y:S01]  /*11b0*/  SHF.R.U32.HI R15, RZ, 0x1, R22 ;  /* 0x00000001ff0f7819 */ /* 0x000fe20000011616 */
[C---:B------:R-:W-:Y:S01]  /*11c0*/  IMAD R47, R7.reuse, 0x2, R45 ;  /* 0x00000002072f7824 */ /* 0x040fe200078e022d */
[----:B------:R2:W-:Y:S01]  /*11d0*/  STL.64 [R1+0x748], R106 ;  /* 0x0007486a01007387 */ /* 0x0005e20000100a00 */
[----:B------:R-:W-:Y:S01]  /*11e0*/  IMAD.MOV.U32 R130, RZ, RZ, 0x3f800000 ;  /* 0x3f800000ff827424 */ /* 0x000fe200078e00ff */
[----:B------:R-:W-:Y:S01]  /*11f0*/  LOP3.LUT R15, R4, R15, RZ, 0x3c, !PT ;  /* 0x0000000f040f7212 */ /* 0x000fe200078e3cff */
[----:B------:R-:W-:Y:S01]  /*1200*/  IMAD R49, R7, 0x2, R47 ;  /* 0x0000000207317824 */ /* 0x000fe200078e022f */
[----:B0-----:R-:W-:-:S03]  /*1210*/  LEA R104, P2, R23, R6, 0x1 ;  /* 0x0000000617687211 */ /* 0x001fc600078408ff */
[----:B------:R-:W-:Y:S01]  /*1220*/  IMAD R51, R7, 0x2, R49 ;  /* 0x0000000207337824 */ /* 0x000fe200078e0231 */
[----:B------:R-:W-:Y:S02]  /*1230*/  LEA.HI.X.SX32 R105, R23, R2, 0x1, P2 ;  /* 0x0000000217697211 */ /* 0x000fe400010f0eff */
[-C--:B-1----:R-:W-:Y:S02]  /*1240*/  LEA R108, P0, R27, R6.reuse, 0x1 ;  /* 0x000000061b6c7211 */ /* 0x082fe400078008ff */
[----:B------:R-:W-:Y:S01]  /*1250*/  LEA R53, R7, R51, 0x1 ;  /* 0x0000003307357211 */ /* 0x000fe200078e08ff */
[----:B------:R0:W-:Y:S01]  /*1260*/  STL.64 [R1+0x740], R104 ;  /* 0x0007406801007387 */ /* 0x0001e20000100a00 */
[----:B--2---:R-:W-:Y:S02]  /*1270*/  LEA R106, P1, R29, R6, 0x1 ;  /* 0x000000061d6a7211 */ /* 0x004fe400078208ff */
[-C--:B------:R-:W-:Y:S01]  /*1280*/  LEA.HI.X.SX32 R109, R27, R2.reuse, 0x1, P0 ;  /* 0x000000021b6d7211 */ /* 0x080fe200000f0eff */
[----:B------:R-:W-:Y:S01]  /*1290*/  IMAD R55, R7, 0x2, R53 ;  /* 0x0000000207377824 */ /* 0x000fe200078e0235 */
[----:B------:R-:W-:-:S03]  /*12a0*/  LEA.HI.X.SX32 R107, R29, R2, 0x1, P1 ;  /* 0x000000021d6b7211 */ /* 0x000fc600008f0eff */
[C---:B------:R-:W-:Y:S01]  /*12b0*/  IMAD R57, R7.reuse, 0x2, R55 ;  /* 0x0000000207397824 */ /* 0x040fe200078e0237 */
[----:B------:R-:W-:Y:S03]  /*12c0*/  STL.64 [R1+0x738], R108 ;  /* 0x0007386c01007387 */ /* 0x000fe60000100a00 */
[----:B------:R-:W-:Y:S01]  /*12d0*/  IMAD R59, R7, 0x2, R57 ;  /* 0x00000002073b7824 */ /* 0x000fe200078e0239 */
[----:B0-----:R-:W-:Y:S01]  /*12e0*/  LEA R104, P2, R31, R6, 0x1 ;  /* 0x000000061f687211 */ /* 0x001fe200078408ff */
[----:B------:R0:W-:Y:S03]  /*12f0*/  STL.64 [R1+0x730], R106 ;  /* 0x0007306a01007387 */ /* 0x0001e60000100a00 */
[----:B------:R-:W-:Y:S02]  /*1300*/  LEA R61, R7, R59, 0x1 ;  /* 0x0000003b073d7211 */ /* 0x000fe400078e08ff */
[----:B------:R-:W-:-:S02]  /*1310*/  LEA.HI.X.SX32 R105, R31, R2, 0x1, P2 ;  /* 0x000000021f697211 */ /* 0x000fc400010f0eff */
[----:B------:R-:W-:Y:S01]  /*1320*/  LEA R28, P2, R37, R6, 0x1 ;  /* 0x00000006251c7211 */ /* 0x000fe200078408ff */
[----:B------:R-:W-:Y:S02]  /*1330*/  IMAD R63, R7, 0x2, R61 ;  /* 0x00000002073f7824 */ /* 0x000fe400078e023d */
[----:B------:R1:W-:Y:S01]  /*1340*/  STL.64 [R1+0x728], R104 ;  /* 0x0007286801007387 */ /* 0x0003e20000100a00 */
[----:B------:R-:W-:Y:S01]  /*1350*/  LEA.HI.X.SX32 R29, R37, R2, 0x1, P2 ;  /* 0x00000002251d7211 */ /* 0x000fe200010f0eff */
[----:B------:R-:W-:Y:S01]  /*1360*/  IMAD R65, R7, 0x2, R63 ;  /* 0x0000000207417824 */ /* 0x000fe200078e023f */
[-C--:B0-----:R-:W-:Y:S02]  /*1370*/  LEA R106, P0, R33, R6.reuse, 0x1 ;  /* 0x00000006216a7211 */ /* 0x081fe400078008ff */
[----:B------:R-:W-:Y:S01]  /*1380*/  LEA R34, P2, R43, R6, 0x1 ;  /* 0x000000062b227211 */ /* 0x000fe200078408ff */
[----:B------:R-:W-:Y:S01]  /*1390*/  IMAD R67, R7, 0x2, R65 ;  /* 0x0000000207437824 */ /* 0x000fe200078e0241 */
[----:B------:R-:W-:Y:S01]  /*13a0*/  LEA.HI.X.SX32 R107, R33, R2, 0x1, P0 ;  /* 0x00000002216b7211 */ /* 0x000fe200000f0eff */
[----:B------:R-:W-:Y:S03]  /*13b0*/  STL.64 [R1+0x710], R28 ;  /* 0x0007101c01007387 */ /* 0x000fe60000100a00 */
[----:B------:R-:W-:Y:S01]  /*13c0*/  LEA R69, R7, R67, 0x1 ;  /* 0x0000004307457211 */ /* 0x000fe200078e08ff */
[----:B------:R0:W-:Y:S01]  /*13d0*/  STL.64 [R1+0x720], R106 ;  /* 0x0007206a01007387 */ /* 0x0001e20000100a00 */
[----:B-1----:R-:W-:-:S03]  /*13e0*/  LEA R104, P1, R35, R6, 0x1 ;  /* 0x0000000623687211 */ /* 0x002fc600078208ff */
[----:B------:R-:W-:Y:S01]  /*13f0*/  IMAD R71, R7, 0x2, R69 ;  /* 0x0000000207477824 */ /* 0x000fe200078e0245 */
[-C--:B------:R-:W-:Y:S02]  /*1400*/  LEA.HI.X.SX32 R105, R35, R2.reuse, 0x1, P1 ;  /* 0x0000000223697211 */ /* 0x080fe400008f0eff */
[----:B------:R-:W-:Y:S01]  /*1410*/  LEA.HI.X.SX32 R35, R43, R2, 0x1, P2 ;  /* 0x000000022b237211 */ /* 0x000fe200010f0eff */
[----:B------:R-:W-:Y:S01]  /*1420*/  IMAD R73, R7, 0x2, R71 ;  /* 0x0000000207497824 */ /* 0x000fe200078e0247 */
[-C--:B------:R-:W-:Y:S01]  /*1430*/  LEA R36, P2, R49, R6.reuse, 0x1 ;  /* 0x0000000631247211 */ /* 0x080fe200078408ff */
[----:B------:R1:W-:Y:S02]  /*1440*/  STL.64 [R1+0x718], R104 ;  /* 0x0007186801007387 */ /* 0x0003e40000100a00 */
[----:B------:R-:W-:Y:S01]  /*1450*/  IMAD R75, R7, 0x2, R73 ;  /* 0x00000002074b7824 */ /* 0x000fe200078e0249 */
[----:B0-----:R-:W-:Y:S02]  /*1460*/  LEA R106, P0, R39, R6, 0x1 ;  /* 0x00000006276a7211 */ /* 0x001fe400078008ff */
[----:B------:R-:W-:-:S02]  /*1470*/  LEA.HI.X.SX32 R37, R49, R2, 0x1, P2 ;  /* 0x0000000231257211 */ /* 0x000fc400010f0eff */
[----:B------:R-:W-:Y:S02]  /*1480*/  LEA R77, R7, R75, 0x1 ;  /* 0x0000004b074d7211 */ /* 0x000fe400078e08ff */
[----:B------:R-:W-:Y:S02]  /*1490*/  LEA.HI.X.SX32 R107, R39, R2, 0x1, P0 ;  /* 0x00000002276b7211 */ /* 0x000fe400000f0eff */
[-C--:B------:R-:W-:Y:S01]  /*14a0*/  LEA R40, P0, R45, R6.reuse, 0x1 ;  /* 0x000000062d287211 */ /* 0x080fe200078008ff */
[----:B------:R-:W-:Y:S01]  /*14b0*/  IMAD R79, R7, 0x2, R77 ;  /* 0x00000002074f7824 */ /* 0x000fe200078e024d */
[----:B-1----:R-:W-:Y:S01]  /*14c0*/  LEA R104, P1, R41, R6, 0x1 ;  /* 0x0000000629687211 */ /* 0x002fe200078208ff */
[----:B------:R-:W-:Y:S02]  /*14d0*/  STL.64 [R1+0x708], R106 ;  /* 0x0007086a01007387 */ /* 0x000fe40000100a00 */
[----:B------:R-:W-:Y:S01]  /*14e0*/  IMAD R81, R7, 0x2, R79 ;  /* 0x0000000207517824 */ /* 0x000fe200078e024f */
[----:B------:R-:W-:-:S02]  /*14f0*/  LEA.HI.X.SX32 R105, R41, R2, 0x1, P1 ;  /* 0x0000000229697211 */ /* 0x000fc400008f0eff */
[----:B------:R-:W-:Y:S02]  /*1500*/  LEA.HI.X.SX32 R41, R45, R2, 0x1, P0 ;  /* 0x000000022d297211 */ /* 0x000fe400000f0eff */
[----:B------:R-:W-:Y:S01]  /*1510*/  LEA R83, R7, R81, 0x1 ;  /* 0x0000005107537211 */ /* 0x000fe200078e08ff */
[----:B------:R-:W-:Y:S01]  /*1520*/  STL.64 [R1+0x700], R104 ;  /* 0x0007006801007387 */ /* 0x000fe20000100a00 */
[-C--:B------:R-:W-:Y:S02]  /*1530*/  LEA R38, P1, R47, R6.reuse, 0x1 ;  /* 0x000000062f267211 */ /* 0x080fe400078208ff */
[----:B------:R-:W-:Y:S01]  /*1540*/  LEA R46, P0, R51, R6, 0x1 ;  /* 0x00000006332e7211 */ /* 0x000fe200078008ff */
[----:B------:R-:W-:Y:S01]  /*1550*/  IMAD R85, R7, 0x2, R83 ;  /* 0x0000000207557824 */ /* 0x000fe200078e0253 */
[----:B------:R-:W-:Y:S01]  /*1560*/  STL.64 [R1+0x6f8], R34 ;  /* 0x0006f82201007387 */ /* 0x000fe20000100a00 */
[----:B------:R-:W-:Y:S02]  /*1570*/  LEA.HI.X.SX32 R39, R47, R2, 0x1, P1 ;  /* 0x000000022f277211 */ /* 0x000fe400008f0eff */
[----:B------:R-:W-:Y:S01]  /*1580*/  LEA R42, P1, R53, R6, 0x1 ;  /* 0x00000006352a7211 */ /* 0x000fe200078208ff */
[----:B------:R-:W-:Y:S01]  /*1590*/  STL.64 [R1+0x6e0], R36 ;  /* 0x0006e02401007387 */ /* 0x000fe20000100a00 */
[----:B------:R-:W-:-:S02]  /*15a0*/  LEA R87, R7, R85, 0x1 ;  /* 0x0000005507577211 */ /* 0x000fc400078e08ff */
[-C--:B------:R-:W-:Y:S01]  /*15b0*/  LEA.HI.X.SX32 R47, R51, R2.reuse, 0x1, P0 ;  /* 0x00000002332f7211 */ /* 0x080fe200000f0eff */
[----:B------:R0:W-:Y:S01]  /*15c0*/  STL.64 [R1+0x6f0], R40 ;  /* 0x0006f02801007387 */ /* 0x0001e20000100a00 */
[----:B------:R-:W-:Y:S01]  /*15d0*/  LEA.HI.X.SX32 R43, R53, R2, 0x1, P1 ;  /* 0x00000002352b7211 */ /* 0x000fe200008f0eff */
[----:B------:R-:W-:Y:S01]  /*15e0*/  IMAD R89, R7, 0x2, R87 ;  /* 0x0000000207597824 */ /* 0x000fe200078e0257 */
[-C--:B------:R-:W-:Y:S01]  /*15f0*/  LEA R50, P0, R57, R6.reuse, 0x1 ;  /* 0x0000000639327211 */ /* 0x080fe200078008ff */
[----:B------:R-:W-:Y:S01]  /*1600*/  STL.64 [R1+0x6e8], R38 ;  /* 0x0006e82601007387 */ /* 0x000fe20000100a00 */
[----:B------:R-:W-:Y:S01]  /*1610*/  LEA R48, P1, R59, R6, 0x1 ;  /* 0x000000063b307211 */ /* 0x000fe200078208ff */
[----:B------:R-:W-:Y:S01]  /*1620*/  IMAD R91, R7, 0x2, R89 ;  /* 0x00000002075b7824 */ /* 0x000fe200078e0259 */
[-C--:B------:R-:W-:Y:S02]  /*1630*/  LEA.HI.X.SX32 R51, R57, R2.reuse, 0x1, P0 ;  /* 0x0000000239337211 */ /* 0x080fe400000f0eff */
[----:B------:R-:W-:Y:S01]  /*1640*/  LEA.HI.X.SX32 R49, R59, R2, 0x1, P1 ;  /* 0x000000023b317211 */ /* 0x000fe200008f0eff */
[----:B------:R-:W-:Y:S01]  /*1650*/  IMAD R93, R7, 0x2, R91 ;  /* 0x00000002075d7824 */ /* 0x000fe200078e025b */
[----:B------:R-:W-:-:S02]  /*1660*/  LEA R52, P0, R63, R6, 0x1 ;  /* 0x000000063f347211 */ /* 0x000fc400078008ff */
[----:B0-----:R-:W-:Y:S02]  /*1670*/  LEA R40, P2, R55, R6, 0x1 ;  /* 0x0000000637287211 */ /* 0x001fe400078408ff */
[----:B------:R-:W-:Y:S02]  /*1680*/  LEA R95, R7, R93, 0x1 ;  /* 0x0000005d075f7211 */ /* 0x000fe400078e08ff */
[-C--:B------:R-:W-:Y:S02]  /*1690*/  LEA.HI.X.SX32 R41, R55, R2.reuse, 0x1, P2 ;  /* 0x0000000237297211 */ /* 0x080fe400010f0eff */
[----:B------:R-:W-:Y:S01]  /*16a0*/  LEA.HI.X.SX32 R53, R63, R2, 0x1, P0 ;  /* 0x000000023f357211 */ /* 0x000fe200000f0eff */
[----:B------:R-:W-:Y:S01]  /*16b0*/  IMAD R97, R7, 0x2, R95 ;  /* 0x0000000207617824 */ /* 0x000fe200078e025f */
[----:B------:R-:W-:Y:S01]  /*16c0*/  LEA R56, P0, R69, R6, 0x1 ;  /* 0x0000000645387211 */ /* 0x000fe200078008ff */
[----:B------:R-:W-:Y:S03]  /*16d0*/  STL.64 [R1+0x6c8], R40 ;  /* 0x0006c82801007387 */ /* 0x000fe60000100a00 */
[----:B------:R-:W-:Y:S01]  /*16e0*/  LEA R5, R7, R97, 0x1 ;  /* 0x0000006107057211 */ /* 0x000fe200078e08ff */
[----:B------:R0:W-:Y:S01]  /*16f0*/  STL.64 [R1+0x6d8], R46 ;  /* 0x0006d82e01007387 */ /* 0x0001e20000100a00 */
[----:B------:R-:W-:-:S02]  /*1700*/  LEA.HI.X.SX32 R57, R69, R2, 0x1, P0 ;  /* 0x0000000245397211 */ /* 0x000fc400000f0eff */
[-C--:B------:R-:W-:Y:S01]  /*1710*/  LEA R60, P0, R75, R6.reuse, 0x1 ;  /* 0x000000064b3c7211 */ /* 0x080fe200078008ff */
[C---:B------:R-:W-:Y:S01]  /*1720*/  IMAD R9, R7.reuse, 0x2, R5 ;  /* 0x0000000207097824 */ /* 0x040fe200078e0205 */
[----:B------:R-:W-:Y:S03]  /*1730*/  STL.64 [R1+0x6d0], R42 ;  /* 0x0006d02a01007387 */ /* 0x000fe60000100a00 */
[----:B------:R-:W-:Y:S01]  /*1740*/  IMAD R99, R7, 0x2, R9 ;  /* 0x0000000207637824 */ /* 0x000fe200078e0209 */
[----:B------:R1:W-:Y:S01]  /*1750*/  STL.64 [R1+0x6c0], R50 ;  /* 0x0006c03201007387 */ /* 0x0003e20000100a00 */
[----:B0-----:R-:W-:-:S03]  /*1760*/  LEA R46, P2, R61, R6, 0x1 ;  /* 0x000000063d2e7211 */ /* 0x001fc600078408ff */
[----:B------:R0:W-:Y:S01]  /*1770*/  STL.64 [R1+0x6b8], R48 ;  /* 0x0006b83001007387 */ /* 0x0001e20000100a00 */
[----:B------:R-:W-:Y:S02]  /*1780*/  LEA R101, R7, R99, 0x1 ;  /* 0x0000006307657211 */ /* 0x000fe400078e08ff */
[-C--:B------:R-:W-:Y:S02]  /*1790*/  LEA.HI.X.SX32 R47, R61, R2.reuse, 0x1, P2 ;  /* 0x000000023d2f7211 */ /* 0x080fe400010f0eff */
[----:B------:R-:W-:Y:S01]  /*17a0*/  LEA.HI.X.SX32 R61, R75, R2, 0x1, P0 ;  /* 0x000000024b3d7211 */ /* 0x000fe200000f0eff */
[----:B------:R-:W-:Y:S01]  /*17b0*/  IMAD R3, R7, 0x2, R101 ;  /* 0x0000000207037824 */ /* 0x000fe200078e0265 */
[-C--:B------:R-:W-:Y:S01]  /*17c0*/  LEA R64, P0, R81, R6.reuse, 0x1 ;  /* 0x0000000651407211 */ /* 0x080fe200078008ff */
[----:B------:R-:W-:Y:S01]  /*17d0*/  STL.64 [R1+0x6b0], R46 ;  /* 0x0006b02e01007387 */ /* 0x000fe20000100a00 */
[-C--:B-1----:R-:W-:Y:S01]  /*17e0*/  LEA R50, P1, R65, R6.reuse, 0x1 ;  /* 0x0000000641327211 */ /* 0x082fe200078208ff */
[----:B------:R-:W-:Y:S01]  /*17f0*/  IMAD R103, R7, 0x2, R3 ;  /* 0x0000000207677824 */ /* 0x000fe200078e0203 */
[----:B0-----:R-:W-:-:S02]  /*1800*/  LEA R48, P2, R67, R6, 0x1 ;  /* 0x0000000643307211 */ /* 0x001fc400078408ff */
[-C--:B------:R-:W-:Y:S02]  /*1810*/  LEA.HI.X.SX32 R51, R65, R2.reuse, 0x1, P1 ;  /* 0x0000000241337211 */ /* 0x080fe400008f0eff */
[----:B------:R-:W-:Y:S02]  /*1820*/  LEA R17, R7, R103, 0x1 ;  /* 0x0000006707117211 */ /* 0x000fe400078e08ff */
[----:B------:R-:W-:Y:S02]  /*1830*/  LEA.HI.X.SX32 R49, R67, R2, 0x1, P2 ;  /* 0x0000000243317211 */ /* 0x000fe400010f0eff */
[----:B------:R-:W-:Y:S01]  /*1840*/  LEA R54, P1, R71, R6, 0x1 ;  /* 0x0000000647367211 */ /* 0x000fe200078208ff */
[----:B------:R-:W-:Y:S01]  /*1850*/  IMAD R19, R7, 0x2, R17 ;  /* 0x0000000207137824 */ /* 0x000fe200078e0211 */
[-C--:B------:R-:W-:Y:S01]  /*1860*/  LEA.HI.X.SX32 R65, R81, R2.reuse, 0x1, P0 ;  /* 0x0000000251417211 */ /* 0x080fe200000f0eff */
[----:B------:R-:W-:Y:S01]  /*1870*/  STL.64 [R1+0x698], R48 ;  /* 0x0006983001007387 */ /* 0x000fe20000100a00 */
[----:B------:R-:W-:Y:S01]  /*1880*/  LEA.HI.X.SX32 R55, R71, R2, 0x1, P1 ;  /* 0x0000000247377211 */ /* 0x000fe200008f0eff */
[----:B------:R-:W-:Y:S01]  /*1890*/  IMAD R21, R7, 0x2, R19 ;  /* 0x0000000207157824 */ /* 0x000fe200078e0213 */
[-C--:B------:R-:W-:Y:S01]  /*18a0*/  LEA R58, P1, R77, R6.reuse, 0x1 ;  /* 0x000000064d3a7211 */ /* 0x080fe200078208ff */
[----:B------:R0:W-:Y:S01]  /*18b0*/  STL.64 [R1+0x6a8], R52 ;  /* 0x0006a83401007387 */ /* 0x0001e20000100a00 */
[----:B------:R-:W-:Y:S01]  /*18c0*/  LEA R68, P0, R87, R6, 0x1 ;  /* 0x0000000657447211 */ /* 0x000fe200078008ff */
[----:B------:R-:W-:Y:S01]  /*18d0*/  IMAD R23, R7, 0x2, R21 ;  /* 0x0000000207177824 */ /* 0x000fe200078e0215 */
[----:B------:R-:W-:Y:S01]  /*18e0*/  LEA.HI.X.SX32 R59, R77, R2, 0x1, P1 ;  /* 0x000000024d3b7211 */ /* 0x000fe200008f0eff */
[----:B------:R-:W-:Y:S01]  /*18f0*/  STL.64 [R1+0x6a0], R50 ;  /* 0x0006a03201007387 */ /* 0x000fe20000100a00 */
[----:B------:R-:W-:-:S02]  /*1900*/  LEA R62, P1, R83, R6, 0x1 ;  /* 0x00000006533e7211 */ /* 0x000fc400078208ff */
[----:B------:R-:W-:Y:S02]  /*1910*/  LEA R27, R7, R23, 0x1 ;  /* 0x00000017071b7211 */ /* 0x000fe400078e08ff */
[-C--:B------:R-:W-:Y:S02]  /*1920*/  LEA.HI.X.SX32 R63, R83, R2.reuse, 0x1, P1 ;  /* 0x00000002533f7211 */ /* 0x080fe400008f0eff */
[----:B------:R-:W-:Y:S01]  /*1930*/  LEA.HI.X.SX32 R69, R87, R2, 0x1, P0 ;  /* 0x0000000257457211 */ /* 0x000fe200000f0eff */
[----:B------:R-:W-:Y:S01]  /*1940*/  IMAD R29, R7, 0x2, R27 ;  /* 0x00000002071d7824 */ /* 0x000fe200078e021b */
[-C--:B0-----:R-:W-:Y:S02]  /*1950*/  LEA R52, P2, R73, R6.reuse, 0x1 ;  /* 0x0000000649347211 */ /* 0x081fe400078408ff */
[----:B------:R-:W-:Y:S01]  /*1960*/  LEA R66, P1, R89, R6, 0x1 ;  /* 0x0000000659427211 */ /* 0x000fe200078208ff */
[----:B------:R-:W-:Y:S01]  /*1970*/  IMAD R31, R7, 0x2, R29 ;  /* 0x00000002071f7824 */ /* 0x000fe200078e021d */
[----:B------:R-:W-:-:S02]  /*1980*/  LEA.HI.X.SX32 R53, R73, R2, 0x1, P2 ;  /* 0x0000000249357211 */ /* 0x000fc400010f0eff */
[----:B------:R-:W-:Y:S01]  /*1990*/  LEA.HI.X.SX32 R67, R89, R2, 0x1, P1 ;  /* 0x0000000259437211 */ /* 0x000fe200008f0eff */
[----:B------:R-:W-:Y:S01]  /*19a0*/  IMAD R33, R7, 0x2, R31 ;  /* 0x0000000207217824 */ /* 0x000fe200078e021f */
[-C--:B------:R-:W-:Y:S01]  /*19b0*/  LEA R72, P0, R93, R6.reuse, 0x1 ;  /* 0x000000065d487211 */ /* 0x080fe200078008ff */
[----:B------:R-:W-:Y:S01]  /*19c0*/  STL.64 [R1+0x680], R52 ;  /* 0x0006803401007387 */ /* 0x000fe20000100a00 */
[----:B------:R-:W-:Y:S02]  /*19d0*/  LEA R70, P1, R95, R6, 0x1 ;  /* 0x000000065f467211 */ /* 0x000fe400078208ff */
[----:B------:R-:W-:Y:S01]  /*19e0*/  LEA R35, R7, R33, 0x1 ;  /* 0x0000002107237211 */ /* 0x000fe200078e08ff */
[----:B------:R0:W-:Y:S01]  /*19f0*/  STL.64 [R1+0x690], R56 ;  /* 0x0006903801007387 */ /* 0x0001e20000100a00 */
[-C--:B------:R-:W-:Y:S02]  /*1a00*/  LEA.HI.X.SX32 R73, R93, R2.reuse, 0x1, P0 ;  /* 0x000000025d497211 */ /* 0x080fe400000f0eff */
[----:B------:R-:W-:Y:S01]  /*1a10*/  LEA.HI.X.SX32 R71, R95, R2, 0x1, P1 ;  /* 0x000000025f477211 */ /* 0x000fe200008f0eff */
[----:B------:R-:W-:Y:S01]  /*1a20*/  IMAD R37, R7, 0x2, R35 ;  /* 0x0000000207257824 */ /* 0x000fe200078e0223 */
[----:B------:R-:W-:Y:S01]  /*1a30*/  STL.64 [R1+0x688], R54 ;  /* 0x0006883601007387 */ /* 0x000fe20000100a00 */
[----:B------:R-:W-:-:S02]  /*1a40*/  LEA R76, P0, R5, R6, 0x1 ;  /* 0x00000006054c7211 */ /* 0x000fc400078008ff */
[----:B------:R-:W-:Y:S01]  /*1a50*/  IMAD R39, R7, 0x2, R37 ;  /* 0x0000000207277824 */ /* 0x000fe200078e0225 */
[----:B------:R-:W-:Y:S02]  /*1a60*/  LEA R74, P1, R9, R6, 0x1 ;  /* 0x00000006094a7211 */ /* 0x000fe400078208ff */
[----:B------:R-:W-:Y:S01]  /*1a70*/  LEA.HI.X.SX32 R77, R5, R2, 0x1, P0 ;  /* 0x00000002054d7211 */ /* 0x000fe200000f0eff */
[----:B------:R-:W-:Y:S01]  /*1a80*/  IMAD R41, R7, 0x2, R39 ;  /* 0x0000000207297824 */ /* 0x000fe200078e0227 */
[----:B0-----:R-:W-:Y:S02]  /*1a90*/  LEA R56, P2, R79, R6, 0x1 ;  /* 0x000000064f387211 */ /* 0x001fe400078408ff */
[-C--:B------:R-:W-:Y:S02]  /*1aa0*/  LEA.HI.X.SX32 R75, R9, R2.reuse, 0x1, P1 ;  /* 0x00000002094b7211 */ /* 0x080fe400008f0eff */
[----:B------:R-:W-:Y:S02]  /*1ab0*/  LEA.HI.X.SX32 R57, R79, R2, 0x1, P2 ;  /* 0x000000024f397211 */ /* 0x000fe400010f0eff */
[----:B------:R-:W-:-:S03]  /*1ac0*/  LEA R43, R7, R41, 0x1 ;  /* 0x00000029072b7211 */ /* 0x000fc600078e08ff */
[----:B------:R-:W-:Y:S02]  /*1ad0*/  STL.64 [R1+0x668], R56 ;  /* 0x0006683801007387 */ /* 0x000fe40000100a00 */
[C---:B------:R-:W-:Y:S02]  /*1ae0*/  IMAD R45, R7.reuse, 0x2, R43 ;  /* 0x00000002072d7824 */ /* 0x040fe400078e022b */
[----:B------:R0:W-:Y:S02]  /*1af0*/  STL.64 [R1+0x678], R60 ;  /* 0x0006783c01007387 */ /* 0x0001e40000100a00 */
[C---:B------:R-:W-:Y:S02]  /*1b00*/  IMAD R47, R7.reuse, 0x2, R45 ;  /* 0x00000002072f7824 */ /* 0x040fe400078e022d */
[----:B------:R1:W-:Y:S02]  /*1b10*/  STL.64 [R1+0x670], R58 ;  /* 0x0006703a01007387 */ /* 0x0003e40000100a00 */
[----:B------:R-:W-:-:S05]  /*1b20*/  IMAD R49, R7, 0x2, R47 ;  /* 0x0000000207317824 */ /* 0x000fca00078e022f */
[----:B------:R-:W-:Y:S02]  /*1b30*/  LEA R51, R7, R49, 0x1 ;  /* 0x0000003107337211 */ /* 0x000fe400078e08ff */
[----:B0-----:R-:W-:-:S03]  /*1b40*/  LEA R60, P2, R85, R6, 0x1 ;  /* 0x00000006553c7211 */ /* 0x001fc600078408ff */
[----:B------:R-:W-:Y:S01]  /*1b50*/  IMAD R53, R7, 0x2, R51 ;  /* 0x0000000207357824 */ /* 0x000fe200078e0233 */
[----:B------:R-:W-:-:S03]  /*1b60*/  LEA.HI.X.SX32 R61, R85, R2, 0x1, P2 ;  /* 0x00000002553d7211 */ /* 0x000fc600010f0eff */
[C---:B------:R-:W-:Y:S02]  /*1b70*/  IMAD R55, R7.reuse, 0x2, R53 ;  /* 0x0000000207377824 */ /* 0x040fe400078e0235 */
[----:B------:R0:W-:Y:S02]  /*1b80*/  STL.64 [R1+0x650], R60 ;  /* 0x0006503c01007387 */ /* 0x0001e40000100a00 */
[C---:B------:R-:W-:Y:S02]  /*1b90*/  IMAD R57, R7.reuse, 0x2, R55 ;  /* 0x0000000207397824 */ /* 0x040fe400078e0237 */
[----:B------:R2:W-:Y:S03]  /*1ba0*/  STL.64 [R1+0x660], R64 ;  /* 0x0006604001007387 */ /* 0x0005e60000100a00 */
[C---:B-1----:R-:W-:Y:S01]  /*1bb0*/  LEA R59, R7.reuse, R57, 0x1 ;  /* 0x00000039073b7211 */ /* 0x042fe200078e08ff */
[----:B------:R1:W-:Y:S04]  /*1bc0*/  STL.64 [R1+0x658], R62 ;  /* 0x0006583e01007387 */ /* 0x0003e80000100a00 */
[----:B0-----:R-:W-:Y:S01]  /*1bd0*/  IMAD R61, R7, 0x2, R59 ;  /* 0x00000002073d7824 */ /* 0x001fe200078e023b */
[----:B--2---:R-:W-:-:S04]  /*1be0*/  LEA R64, P2, R91, R6, 0x1 ;  /* 0x000000065b407211 */ /* 0x004fc800078408ff */
[----:B------:R-:W-:Y:S01]  /*1bf0*/  LEA.HI.X.SX32 R65, R91, R2, 0x1, P2 ;  /* 0x000000025b417211 */ /* 0x000fe200010f0eff */
[----:B-1----:R-:W-:-:S04]  /*1c00*/  IMAD R63, R7, 0x2, R61 ;  /* 0x00000002073f7824 */ /* 0x002fc800078e023d */
[----:B------:R0:W-:Y:S04]  /*1c10*/  STL.64 [R1+0x638], R64 ;  /* 0x0006384001007387 */ /* 0x0001e80000100a00 */
[----:B------:R1:W-:Y:S04]  /*1c20*/  STL.64 [R1+0x648], R68 ;  /* 0x0006484401007387 */ /* 0x0003e80000100a00 */
[----:B------:R2:W-:Y:S01]  /*1c30*/  STL.64 [R1+0x640], R66 ;  /* 0x0006404201007387 */ /* 0x0005e20000100a00 */
[----:B0-----:R-:W-:Y:S01]  /*1c40*/  IMAD R65, R7, 0x2, R63 ;  /* 0x0000000207417824 */ /* 0x001fe200078e023f */
[----:B-1----:R-:W-:-:S04]  /*1c50*/  LEA R68, P2, R97, R6, 0x1 ;  /* 0x0000000661447211 */ /* 0x002fc800078408ff */
[----:B------:R-:W-:Y:S02]  /*1c60*/  LEA.HI.X.SX32 R69, R97, R2, 0x1, P2 ;  /* 0x0000000261457211 */ /* 0x000fe400010f0eff */
[----:B--2---:R-:W-:-:S03]  /*1c70*/  LEA R67, R7, R65, 0x1 ;  /* 0x0000004107437211 */ /* 0x004fc600078e08ff */
[----:B------:R0:W-:Y:S04]  /*1c80*/  STL.64 [R1+0x620], R68 ;  /* 0x0006204401007387 */ /* 0x0001e80000100a00 */
[----:B------:R1:W-:Y:S04]  /*1c90*/  STL.64 [R1+0x630], R72 ;  /* 0x0006304801007387 */ /* 0x0003e80000100a00 */
[----:B------:R2:W-:Y:S04]  /*1ca0*/  STL.64 [R1+0x628], R70 ;  /* 0x0006284601007387 */ /* 0x0005e80000100a00 */
[----:B------:R3:W-:Y:S01]  /*1cb0*/  STL.64 [R1+0x618], R76 ;  /* 0x0006184c01007387 */ /* 0x0007e20000100a00 */
[----:B0-----:R-:W-:Y:S01]  /*1cc0*/  IMAD R69, R7, 0x2, R67 ;  /* 0x0000000207457824 */ /* 0x001fe200078e0243 */
[----:B-1----:R-:W-:-:S02]  /*1cd0*/  LEA R72, P2, R99, R6, 0x1 ;  /* 0x0000000663487211 */ /* 0x002fc400078408ff */
[----:B------:R0:W-:Y:S02]  /*1ce0*/  STL.64 [R1+0x610], R74 ;  /* 0x0006104a01007387 */ /* 0x0001e40000100a00 */
[----:B------:R-:W-:Y:S01]  /*1cf0*/  LEA.HI.X.SX32 R73, R99, R2, 0x1, P2 ;  /* 0x0000000263497211 */ /* 0x000fe200010f0eff */
[----:B--2---:R-:W-:Y:S01]  /*1d00*/  IMAD R71, R7, 0x2, R69 ;  /* 0x0000000207477824 */ /* 0x004fe200078e0245 */
[-C--:B------:R-:W-:Y:S02]  /*1d10*/  LEA R4, P2, R103, R6.reuse, 0x1 ;  /* 0x0000000667047211 */ /* 0x080fe400078408ff */
[----:B---3--:R-:W-:Y:S01]  /*1d20*/  LEA R76, P0, R101, R6, 0x1 ;  /* 0x00000006654c7211 */ /* 0x008fe200078008ff */
[----:B------:R1:W-:Y:S01]  /*1d30*/  STL.64 [R1+0x608], R72 ;  /* 0x0006084801007387 */ /* 0x0003e20000100a00 */
[-C--:B------:R-:W-:Y:S01]  /*1d40*/  LEA.HI.X.SX32 R5, R103, R2.reuse, 0x1, P2 ;  /* 0x0000000267057211 */ /* 0x080fe200010f0eff */
[----:B------:R-:W-:Y:S01]  /*1d50*/  IMAD R9, R7, 0x2, R71 ;  /* 0x0000000207097824 */ /* 0x000fe200078e0247 */
[----:B------:R-:W-:-:S02]  /*1d60*/  LEA.HI.X.SX32 R77, R101, R2, 0x1, P0 ;  /* 0x00000002654d7211 */ /* 0x000fc400000f0eff */
[-C--:B0-----:R-:W-:Y:S02]  /*1d70*/  LEA R74, P1, R3, R6.reuse, 0x1 ;  /* 0x00000006034a7211 */ /* 0x081fe400078208ff */
[----:B------:R-:W-:Y:S01]  /*1d80*/  LEA R78, P0, R17, R6, 0x1 ;  /* 0x00000006114e7211 */ /* 0x000fe200078008ff */
[----:B------:R0:W-:Y:S01]  /*1d90*/  STL.64 [R1+0x600], R76 ;  /* 0x0006004c01007387 */ /* 0x0001e20000100a00 */
[-C--:B------:R-:W-:Y:S02]  /*1da0*/  LEA.HI.X.SX32 R75, R3, R2.reuse, 0x1, P1 ;  /* 0x00000002034b7211 */ /* 0x080fe400008f0eff */
[----:B------:R-:W-:Y:S02]  /*1db0*/  LEA.HI.X.SX32 R79, R17, R2, 0x1, P0 ;  /* 0x00000002114f7211 */ /* 0x000fe400000f0eff */
[C---:B-1----:R-:W-:Y:S01]  /*1dc0*/  LEA R73, R7.reuse, R9, 0x1 ;  /* 0x0000000907497211 */ /* 0x042fe200078e08ff */
[----:B------:R1:W-:Y:S04]  /*1dd0*/  STL.64 [R1+0x5f8], R74 ;  /* 0x0005f84a01007387 */ /* 0x0003e80000100a00 */
[----:B------:R2:W-:Y:S01]  /*1de0*/  STL.64 [R1+0x5f0], R4 ;  /* 0x0005f00401007387 */ /* 0x0005e20000100a00 */
[----:B------:R-:W-:Y:S01]  /*1df0*/  IMAD R3, R7, 0x2, R73 ;  /* 0x0000000207037824 */ /* 0x000fe200078e0249 */
[----:B0-----:R-:W-:-:S02]  /*1e00*/  LEA R76, P1, R19, R6, 0x1 ;  /* 0x00000006134c7211 */ /* 0x001fc400078208ff */
[----:B------:R0:W-:Y:S02]  /*1e10*/  STL.64 [R1+0x5e8], R78 ;  /* 0x0005e84e01007387 */ /* 0x0001e40000100a00 */
[----:B------:R-:W-:Y:S01]  /*1e20*/  LEA.HI.X.SX32 R77, R19, R2, 0x1, P1 ;  /* 0x00000002134d7211 */ /* 0x000fe200008f0eff */
[----:B-1----:R-:W-:-:S04]  /*1e30*/  IMAD R75, R7, 0x2, R3 ;  /* 0x00000002074b7824 */ /* 0x002fc800078e0203 */
[----:B------:R1:W-:Y:S01]  /*1e40*/  STL.64 [R1+0x5e0], R76 ;  /* 0x0005e04c01007387 */ /* 0x0003e20000100a00 */
[----:B--2---:R-:W-:Y:S01]  /*1e50*/  LEA R4, P2, R21, R6, 0x1 ;  /* 0x0000000615047211 */ /* 0x004fe200078408ff */
[----:B------:R-:W-:-:S03]  /*1e60*/  IMAD R17, R7, 0x2, R75 ;  /* 0x0000000207117824 */ /* 0x000fc600078e024b */
[----:B------:R-:W-:Y:S02]  /*1e70*/  LEA.HI.X.SX32 R5, R21, R2, 0x1, P2 ;  /* 0x0000000215057211 */ /* 0x000fe400010f0eff */
[----:B0-----:R-:W-:Y:S02]  /*1e80*/  LEA R78, P0, R23, R6, 0x1 ;  /* 0x00000006174e7211 */ /* 0x001fe400078008ff */
[----:B------:R-:W-:Y:S01]  /*1e90*/  LEA R19, R7, R17, 0x1 ;  /* 0x0000001107137211 */ /* 0x000fe200078e08ff */
[----:B------:R0:W-:Y:S01]  /*1ea0*/  STL.64 [R1+0x5d8], R4 ;  /* 0x0005d80401007387 */ /* 0x0001e20000100a00 */
[----:B------:R-:W-:Y:S02]  /*1eb0*/  LEA.HI.X.SX32 R79, R23, R2, 0x1, P0 ;  /* 0x00000002174f7211 */ /* 0x000fe400000f0eff */
[----:B-1----:R-:W-:Y:S01]  /*1ec0*/  LEA R76, P1, R27, R6, 0x1 ;  /* 0x000000061b4c7211 */ /* 0x002fe200078208ff */
[----:B------:R-:W-:Y:S02]  /*1ed0*/  IMAD R21, R7, 0x2, R19 ;  /* 0x0000000207157824 */ /* 0x000fe400078e0213 */
[----:B------:R1:W-:Y:S01]  /*1ee0*/  STL.64 [R1+0x5d0], R78 ;  /* 0x0005d04e01007387 */ /* 0x0003e20000100a00 */
[----:B------:R-:W-:Y:S01]  /*1ef0*/  LEA.HI.X.SX32 R77, R27, R2, 0x1, P1 ;  /* 0x000000021b4d7211 */ /* 0x000fe200008f0eff */
[----:B------:R-:W-:Y:S01]  /*1f00*/  IMAD R23, R7, 0x2, R21 ;  /* 0x0000000207177824 */ /* 0x000fe200078e0215 */
[----:B0-----:R-:W-:-:S03]  /*1f10*/  LEA R4, P2, R29, R6, 0x1 ;  /* 0x000000061d047211 */ /* 0x001fc600078408ff */
[----:B------:R0:W-:Y:S01]  /*1f20*/  STL.64 [R1+0x5c8], R76 ;  /* 0x0005c84c01007387 */ /* 0x0001e20000100a00 */
[----:B------:R-:W-:Y:S01]  /*1f30*/  IMAD R27, R7, 0x2, R23 ;  /* 0x00000002071b7824 */ /* 0x000fe200078e0217 */
[----:B------:R-:W-:Y:S02]  /*1f40*/  LEA.HI.X.SX32 R5, R29, R2, 0x1, P2 ;  /* 0x000000021d057211 */ /* 0x000fe400010f0eff */
[----:B-1----:R-:W-:Y:S02]  /*1f50*/  LEA R78, P0, R31, R6, 0x1 ;  /* 0x000000061f4e7211 */ /* 0x002fe400078008ff */
[----:B------:R-:W-:Y:S01]  /*1f60*/  LEA R29, R7, R27, 0x1 ;  /* 0x0000001b071d7211 */ /* 0x000fe200078e08ff */
[----:B------:R1:W-:Y:S01]  /*1f70*/  STL.64 [R1+0x5c0], R4 ;  /* 0x0005c00401007387 */ /* 0x0003e20000100a00 */
[----:B------:R-:W-:Y:S02]  /*1f80*/  LEA.HI.X.SX32 R79, R31, R2, 0x1, P0 ;  /* 0x000000021f4f7211 */ /* 0x000fe400000f0eff */
[----:B0-----:R-:W-:-:S03]  /*1f90*/  LEA R76, P1, R33, R6, 0x1 ;  /* 0x00000006214c7211 */ /* 0x001fc600078208ff */
[----:B------:R0:W-:Y:S01]  /*1fa0*/  STL.64 [R1+0x5b8], R78 ;  /* 0x0005b84e01007387 */ /* 0x0001e20000100a00 */
[----:B------:R-:W-:Y:S02]  /*1fb0*/  LEA.HI.X.SX32 R77, R33, R2, 0x1, P1 ;  /* 0x00000002214d7211 */ /* 0x000fe400008f0eff */
[-C--:B------:R-:W-:Y:S02]  /*1fc0*/  LEA R30, P1, R39, R6.reuse, 0x1 ;  /* 0x00000006271e7211 */ /* 0x080fe400078208ff */
[----:B-1----:R-:W-:Y:S01]  /*1fd0*/  LEA R4, P2, R35, R6, 0x1 ;  /* 0x0000000623047211 */ /* 0x002fe200078408ff */
[----:B------:R1:W-:Y:S01]  /*1fe0*/  STL.64 [R1+0x5b0], R76 ;  /* 0x0005b04c01007387 */ /* 0x0003e20000100a00 */
[-C--:B------:R-:W-:Y:S02]  /*1ff0*/  LEA.HI.X.SX32 R31, R39, R2.reuse, 0x1, P1 ;  /* 0x00000002271f7211 */ /* 0x080fe400008f0eff */
[----:B------:R-:W-:Y:S02]  /*2000*/  LEA.HI.X.SX32 R5, R35, R2, 0x1, P2 ;  /* 0x0000000223057211 */ /* 0x000fe400010f0eff */
[----:B------:R-:W-:Y:S01]  /*2010*/  LEA R34, P1, R45, R6, 0x1 ;  /* 0x000000062d227211 */ /* 0x000fe200078208ff */
[----:B0-----:R-:W-:-:S02]  /*2020*/  CS2R R78, SRZ ;  /* 0x00000000004e7805 */ /* 0x001fc4000001ff00 */
[----:B------:R0:W-:Y:S01]  /*2030*/  STL.64 [R1+0x5a8], R4 ;  /* 0x0005a80401007387 */ /* 0x0001e20000100a00 */
[----:B------:R-:W-:Y:S02]  /*2040*/  LEA.HI.X.SX32 R35, R45, R2, 0x1, P1 ;  /* 0x000000022d237211 */ /* 0x000fe400008f0eff */
[C---:B-1----:R-:W-:Y:S01]  /*2050*/  LEA R76, P0, R37.reuse, R6, 0x1 ;  /* 0x00000006254c7211 */ /* 0x042fe200078008ff */
[----:B------:R1:W-:Y:S03]  /*2060*/  STL.64 [R1+0x598], R30 ;  /* 0x0005981e01007387 */ /* 0x0003e60000100a00 */
[----:B------:R-:W-:Y:S02]  /*2070*/  LEA.HI.X.SX32 R77, R37, R2, 0x1, P0 ;  /* 0x00000002254d7211 */ /* 0x000fe400000f0eff */
[-C--:B------:R-:W-:Y:S02]  /*2080*/  LEA R38, P0, R43, R6.reuse, 0x1 ;  /* 0x000000062b267211 */ /* 0x080fe400078008ff */
[----:B0-----:R-:W-:Y:S01]  /*2090*/  LEA R4, P2, R41, R6, 0x1 ;  /* 0x0000000629047211 */ /* 0x001fe200078408ff */
[----:B------:R0:W-:Y:S01]  /*20a0*/  STL.64 [R1+0x5a0], R76 ;  /* 0x0005a04c01007387 */ /* 0x0001e20000100a00 */
[----:B------:R-:W-:-:S02]  /*20b0*/  LEA.HI.X.SX32 R39, R43, R2, 0x1, P0 ;  /* 0x000000022b277211 */ /* 0x000fc400000f0eff */
[----:B------:R-:W-:Y:S01]  /*20c0*/  LEA.HI.X.SX32 R5, R41, R2, 0x1, P2 ;  /* 0x0000000229057211 */ /* 0x000fe200010f0eff */
[----:B-1----:R-:W-:Y:S01]  /*20d0*/  IMAD R31, R7, 0x2, R29 ;  /* 0x00000002071f7824 */ /* 0x002fe200078e021d */
[----:B------:R-:W-:-:S03]  /*20e0*/  LEA R42, P0, R49, R6, 0x1 ;  /* 0x00000006312a7211 */ /* 0x000fc600078008ff */
[----:B------:R1:W-:Y:S01]  /*20f0*/  STL.64 [R1+0x590], R4 ;  /* 0x0005900401007387 */ /* 0x0003e20000100a00 */
[----:B------:R-:W-:Y:S01]  /*2100*/  LEA.HI.X.SX32 R43, R49, R2, 0x1, P0 ;  /* 0x00000002312b7211 */ /* 0x000fe200000f0eff */
[----:B------:R-:W-:Y:S01]  /*2110*/  IMAD R37, R7, 0x2, R31 ;  /* 0x0000000207257824 */ /* 0x000fe200078e021f */
[----:B------:R-:W-:Y:S01]  /*2120*/  LEA R46, P0, R55, R6, 0x1 ;  /* 0x00000006372e7211 */ /* 0x000fe200078008ff */
[----:B------:R2:W-:Y:S01]  /*2130*/  STL.64 [R1+0x588], R38 ;  /* 0x0005882601007387 */ /* 0x0005e20000100a00 */
[----:B0-----:R-:W-:-:S03]  /*2140*/  CS2R R76, SRZ ;  /* 0x00000000004c7805 */ /* 0x001fc6000001ff00 */
[----:B------:R0:W-:Y:S01]  /*2150*/  STL.64 [R1+0x580], R34 ;  /* 0x0005802201007387 */ /* 0x0001e20000100a00 */
[----:B-1----:R-:W-:-:S04]  /*2160*/  LEA R4, P2, R47, R6, 0x1 ;  /* 0x000000062f047211 */ /* 0x002fc800078408ff */
[-C--:B------:R-:W-:Y:S01]  /*2170*/  LEA.HI.X.SX32 R5, R47, R2.reuse, 0x1, P2 ;  /* 0x000000022f057211 */ /* 0x080fe200010f0eff */
[----:B--2---:R-:W-:Y:S01]  /*2180*/  IMAD R39, R7, 0x2, R37 ;  /* 0x0000000207277824 */ /* 0x004fe200078e0225 */
[----:B------:R-:W-:Y:S02]  /*2190*/  LEA.HI.X.SX32 R47, R55, R2, 0x1, P0 ;  /* 0x00000002372f7211 */ /* 0x000fe400000f0eff */
[-C--:B0-----:R-:W-:Y:S01]  /*21a0*/  LEA R34, P1, R51, R6.reuse, 0x1 ;  /* 0x0000000633227211 */ /* 0x081fe200078208ff */
[----:B------:R0:W-:Y:S01]  /*21b0*/  STL.64 [R1+0x578], R4 ;  /* 0x0005780401007387 */ /* 0x0001e20000100a00 */
[----:B------:R-:W-:Y:S02]  /*21c0*/  LEA R50, P0, R61, R6, 0x1 ;  /* 0x000000063d327211 */ /* 0x000fe400078008ff */
[-C--:B------:R-:W-:Y:S01]  /*21d0*/  LEA.HI.X.SX32 R35, R51, R2.reuse, 0x1, P1 ;  /* 0x0000000233237211 */ /* 0x080fe200008f0eff */
[----:B------:R1:W-:Y:S01]  /*21e0*/  STL.64 [R1+0x570], R42 ;  /* 0x0005702a01007387 */ /* 0x0003e20000100a00 */
[----:B------:R-:W-:-:S02]  /*21f0*/  LEA.HI.X.SX32 R51, R61, R2, 0x1, P0 ;  /* 0x000000023d337211 */ /* 0x000fc400000f0eff */
[----:B------:R-:W-:Y:S01]  /*2200*/  LEA R41, R7, R39, 0x1 ;  /* 0x0000002707297211 */ /* 0x000fe200078e08ff */
[----:B------:R2:W-:Y:S01]  /*2210*/  STL.64 [R1+0x568], R34 ;  /* 0x0005682201007387 */ /* 0x0005e20000100a00 */
[-C--:B------:R-:W-:Y:S02]  /*2220*/  LEA R54, P0, R67, R6.reuse, 0x1 ;  /* 0x0000000643367211 */ /* 0x080fe400078008ff */
[----:B0-----:R-:W-:Y:S02]  /*2230*/  LEA R4, P2, R53, R6, 0x1 ;  /* 0x0000000635047211 */ /* 0x001fe400078408ff */
[-C--:B------:R-:W-:Y:S02]  /*2240*/  LEA.HI.X.SX32 R55, R67, R2.reuse, 0x1, P0 ;  /* 0x0000000243377211 */ /* 0x080fe400000f0eff */
[----:B------:R-:W-:Y:S01]  /*2250*/  LEA.HI.X.SX32 R5, R53, R2, 0x1, P2 ;  /* 0x0000000235057211 */ /* 0x000fe200010f0eff */
[----:B-1----:R-:W-:Y:S01]  /*2260*/  IMAD R43, R7, 0x2, R41 ;  /* 0x00000002072b7824 */ /* 0x002fe200078e0229 */
[----:B------:R-:W-:-:S02]  /*2270*/  LEA R58, P0, R9, R6, 0x1 ;  /* 0x00000006093a7211 */ /* 0x000fc400078008ff */
[----:B--2---:R-:W-:Y:S01]  /*2280*/  LEA R34, P1, R57, R6, 0x1 ;  /* 0x0000000639227211 */ /* 0x004fe200078208ff */
[----:B------:R0:W-:Y:S01]  /*2290*/  STL.64 [R1+0x560], R4 ;  /* 0x0005600401007387 */ /* 0x0001e20000100a00 */
[----:B------:R-:W-:Y:S02]  /*22a0*/  IMAD R45, R7, 0x2, R43 ;  /* 0x00000002072d7824 */ /* 0x000fe400078e022b */
[----:B------:R-:W-:Y:S01]  /*22b0*/  LEA.HI.X.SX32 R35, R57, R2, 0x1, P1 ;  /* 0x0000000239237211 */ /* 0x000fe200008f0eff */
[----:B------:R1:W-:Y:S04]  /*22c0*/  STL.64 [R1+0x558], R46 ;  /* 0x0005582e01007387 */ /* 0x0003e80000100a00 */
[----:B------:R2:W-:Y:S01]  /*22d0*/  STL.64 [R1+0x550], R34 ;  /* 0x0005502201007387 */ /* 0x0005e20000100a00 */
[----:B0-----:R-:W-:-:S04]  /*22e0*/  LEA R4, P2, R59, R6, 0x1 ;  /* 0x000000063b047211 */ /* 0x001fc800078408ff */
[-C--:B------:R-:W-:Y:S01]  /*22f0*/  LEA.HI.X.SX32 R5, R59, R2.reuse, 0x1, P2 ;  /* 0x000000023b057211 */ /* 0x080fe200010f0eff */
[----:B-1----:R-:W-:Y:S01]  /*2300*/  IMAD R47, R7, 0x2, R45 ;  /* 0x00000002072f7824 */ /* 0x002fe200078e022d */
[----:B------:R-:W-:Y:S02]  /*2310*/  LEA.HI.X.SX32 R59, R9, R2, 0x1, P0 ;  /* 0x00000002093b7211 */ /* 0x000fe400000f0eff */
[----:B--2---:R-:W-:Y:S01]  /*2320*/  LEA R34, P1, R63, R6, 0x1 ;  /* 0x000000063f227211 */ /* 0x004fe200078208ff */
[----:B------:R0:W-:Y:S01]  /*2330*/  STL.64 [R1+0x548], R4 ;  /* 0x0005480401007387 */ /* 0x0001e20000100a00 */
[----:B------:R-:W-:Y:S02]  /*2340*/  LEA R49, R7, R47, 0x1 ;  /* 0x0000002f07317211 */ /* 0x000fe400078e08ff */
[----:B------:R-:W-:Y:S01]  /*2350*/  LEA.HI.X.SX32 R35, R63, R2, 0x1, P1 ;  /* 0x000000023f237211 */ /* 0x000fe200008f0eff */
[----:B------:R1:W-:Y:S01]  /*2360*/  STL.64 [R1+0x540], R50 ;  /* 0x0005403201007387 */ /* 0x0003e20000100a00 */
[----:B------:R-:W-:-:S03]  /*2370*/  LEA R60, P0, R75, R6, 0x1 ;  /* 0x000000064b3c7211 */ /* 0x000fc600078008ff */
[----:B------:R2:W-:Y:S01]  /*2380*/  STL.64 [R1+0x538], R34 ;  /* 0x0005382201007387 */ /* 0x0005e20000100a00 */
[----:B------:R-:W-:Y:S02]  /*2390*/  LEA.HI.X.SX32 R61, R75, R2, 0x1, P0 ;  /* 0x000000024b3d7211 */ /* 0x000fe400000f0eff */
[----:B0-----:R-:W-:-:S04]  /*23a0*/  LEA R4, P2, R65, R6, 0x1 ;  /* 0x0000000641047211 */ /* 0x001fc800078408ff */
[----:B------:R-:W-:Y:S01]  /*23b0*/  LEA.HI.X.SX32 R5, R65, R2, 0x1, P2 ;  /* 0x0000000241057211 */ /* 0x000fe200010f0eff */
[----:B-1----:R-:W-:Y:S01]  /*23c0*/  IMAD R51, R7, 0x2, R49 ;  /* 0x0000000207337824 */ /* 0x002fe200078e0231 */
[----:B--2---:R-:W-:-:S03]  /*23d0*/  LEA R34, P1, R69, R6, 0x1 ;  /* 0x0000000645227211 */ /* 0x004fc600078208ff */
[----:B------:R0:W-:Y:S01]  /*23e0*/  STL.64 [R1+0x530], R4 ;  /* 0x0005300401007387 */ /* 0x0001e20000100a00 */
[----:B------:R-:W-:Y:S01]  /*23f0*/  IMAD R53, R7, 0x2, R51 ;  /* 0x0000000207357824 */ /* 0x000fe200078e0233 */
[----:B------:R-:W-:Y:S02]  /*2400*/  LEA.HI.X.SX32 R35, R69, R2, 0x1, P1 ;  /* 0x0000000245237211 */ /* 0x000fe400008f0eff */
        /* <DEDUP_REMOVED lines=9> */
[----:B------:R-:W-:-:S03]  /*24a0*/  LEA.HI.X.SX32 R35, R3, R2, 0x1, P2 ;  /* 0x0000000203237211 */ /* 0x000fc600010f0eff */
[----:B------:R1:W-:Y:S01]  /*24b0*/  STL.64 [R1+0x508], R56 ;  /* 0x0005083801007387 */ /* 0x0003e20000100a00 */
[----:B------:R-:W-:-:S03]  /*24c0*/  LEA R8, P2, R19, R6, 0x1 ;  /* 0x0000000613087211 */ /* 0x000fc600078408ff */
[----:B------:R2:W-:Y:S01]  /*24d0*/  STL.64 [R1+0x510], R58 ;  /* 0x0005103a01007387 */ /* 0x0005e20000100a00 */
[----:B------:R-:W-:-:S03]  /*24e0*/  LEA.HI.X.SX32 R9, R19, R2, 0x1, P2 ;  /* 0x0000000213097211 */ /* 0x000fc600010f0eff */
[----:B------:R3:W-:Y:S01]  /*24f0*/  STL.64 [R1+0x500], R34 ;  /* 0x0005002201007387 */ /* 0x0007e20000100a00 */
[----:B0-----:R-:W-:-:S03]  /*2500*/  LEA R5, R7, R55, 0x1 ;  /* 0x0000003707057211 */ /* 0x001fc600078e08ff */
[----:B------:R0:W-:Y:S02]  /*2510*/  STL.64 [R1+0x4f8], R60 ;  /* 0x0004f83c01007387 */ /* 0x0001e40000100a00 */
[----:B-1----:R-:W-:-:S04]  /*2520*/  IMAD R57, R7, 0x2, R5 ;  /* 0x0000000207397824 */ /* 0x002fc800078e0205 */
[----:B--2---:R-:W-:Y:S01]  /*2530*/  IMAD R59, R7, 0x2, R57 ;  /* 0x00000002073b7824 */ /* 0x004fe200078e0239 */
[----:B---3--:R-:W-:-:S03]  /*2540*/  LEA R34, P1, R17, R6, 0x1 ;  /* 0x0000000611227211 */ /* 0x008fc600078208ff */
[----:B------:R-:W-:Y:S01]  /*2550*/  IMAD R19, R7, 0x2, R59 ;  /* 0x0000000207137824 */ /* 0x000fe200078e023b */
[----:B------:R-:W-:Y:S02]  /*2560*/  LEA.HI.X.SX32 R35, R17, R2, 0x1, P1 ;  /* 0x0000000211237211 */ /* 0x000fe400008f0eff */
[----:B------:R-:W-:Y:S02]  /*2570*/  LEA R16, P1, R23, R6, 0x1 ;  /* 0x0000000617107211 */ /* 0x000fe400078208ff */
[----:B------:R-:W-:Y:S01]  /*2580*/  LEA R33, R7, R19, 0x1 ;  /* 0x0000001307217211 */ /* 0x000fe200078e08ff */
[----:B------:R1:W-:Y:S01]  /*2590*/  STL.64 [R1+0x4f0], R34 ;  /* 0x0004f02201007387 */ /* 0x0003e20000100a00 */
[----:B------:R-:W-:Y:S02]  /*25a0*/  LEA.HI.X.SX32 R17, R23, R2, 0x1, P1 ;  /* 0x0000000217117211 */ /* 0x000fe400008f0eff */
[C---:B0-----:R-:W-:Y:S01]  /*25b0*/  LEA R60, P1, R31.reuse, R6, 0x1 ;  /* 0x000000061f3c7211 */ /* 0x041fe200078208ff */
[----:B------:R0:W-:Y:S03]  /*25c0*/  STL.64 [R1+0x4e8], R8 ;  /* 0x0004e80801007387 */ /* 0x0001e60000100a00 */
[----:B------:R-:W-:-:S02]  /*25d0*/  LEA.HI.X.SX32 R61, R31, R2, 0x1, P1 ;  /* 0x000000021f3d7211 */ /* 0x000fc400008f0eff */
[----:B-1----:R-:W-:-:S04]  /*25e0*/  LEA R34, P0, R21, R6, 0x1 ;  /* 0x0000000615227211 */ /* 0x002fc800078008ff */
[----:B------:R-:W-:Y:S02]  /*25f0*/  LEA.HI.X.SX32 R35, R21, R2, 0x1, P0 ;  /* 0x0000000215237211 */ /* 0x000fe400000f0eff */
[-C--:B0-----:R-:W-:Y:S02]  /*2600*/  LEA R8, P2, R27, R6.reuse, 0x1 ;  /* 0x000000061b087211 */ /* 0x081fe400078408ff */
[----:B------:R-:W-:Y:S01]  /*2610*/  LEA R62, P0, R29, R6, 0x1 ;  /* 0x000000061d3e7211 */ /* 0x000fe200078008ff */
[----:B------:R0:W-:Y:S01]  /*2620*/  STL.64 [R1+0x4e0], R34 ;  /* 0x0004e02201007387 */ /* 0x0001e20000100a00 */
[-C--:B------:R-:W-:Y:S02]  /*2630*/  LEA.HI.X.SX32 R9, R27, R2.reuse, 0x1, P2 ;  /* 0x000000021b097211 */ /* 0x080fe400010f0eff */
[----:B------:R-:W-:Y:S01]  /*2640*/  LEA.HI.X.SX32 R63, R29, R2, 0x1, P0 ;  /* 0x000000021d3f7211 */ /* 0x000fe200000f0eff */
        /* <DEDUP_REMOVED lines=8> */
[----:B---3--:R-:W-:-:S03]  /*26d0*/  LEA R62, P0, R39, R6, 0x1 ;  /* 0x00000006273e7211 */ /* 0x008fc600078008ff */
[----:B------:R1:W-:Y:S01]  /*26e0*/  STL.64 [R1+0x4b8], R16 ;  /* 0x0004b81001007387 */ /* 0x0003e20000100a00 */
[----:B------:R-:W-:Y:S01]  /*26f0*/  IMAD R29, R7, 0x2, R9 ;  /* 0x00000002071d7824 */ /* 0x000fe200078e0209 */
[----:B------:R-:W-:Y:S02]  /*2700*/  LEA.HI.X.SX32 R63, R39, R2, 0x1, P0 ;  /* 0x00000002273f7211 */ /* 0x000fe400000f0eff */
[-C--:B0-----:R-:W-:Y:S02]  /*2710*/  LEA R60, P1, R41, R6.reuse, 0x1 ;  /* 0x00000006293c7211 */ /* 0x081fe400078208ff */
[----:B------:R-:W-:Y:S01]  /*2720*/  LEA R38, P0, R45, R6, 0x1 ;  /* 0x000000062d267211 */ /* 0x000fe200078008ff */
[----:B------:R-:W-:Y:S01]  /*2730*/  STL.64 [R1+0x4b0], R62 ;  /* 0x0004b03e01007387 */ /* 0x000fe20000100a00 */
[----:B------:R-:W-:Y:S02]  /*2740*/  LEA.HI.X.SX32 R61, R41, R2, 0x1, P1 ;  /* 0x00000002293d7211 */ /* 0x000fe400008f0eff */
[----:B------:R-:W-:-:S02]  /*2750*/  LEA R36, P1, R47, R6, 0x1 ;  /* 0x000000062f247211 */ /* 0x000fc400078208ff */
[----:B-1----:R-:W-:Y:S01]  /*2760*/  LEA R16, P2, R43, R6, 0x1 ;  /* 0x000000062b107211 */ /* 0x002fe200078408ff */
[----:B------:R-:W-:Y:S01]  /*2770*/  STL.64 [R1+0x4a8], R60 ;  /* 0x0004a83c01007387 */ /* 0x000fe20000100a00 */
[-C--:B------:R-:W-:Y:S02]  /*2780*/  LEA.HI.X.SX32 R39, R45, R2.reuse, 0x1, P0 ;  /* 0x000000022d277211 */ /* 0x080fe400000f0eff */
[-C--:B------:R-:W-:Y:S02]  /*2790*/  LEA.HI.X.SX32 R17, R43, R2.reuse, 0x1, P2 ;  /* 0x000000022b117211 */ /* 0x080fe400010f0eff */
[----:B------:R-:W-:Y:S02]  /*27a0*/  LEA.HI.X.SX32 R37, R47, R2, 0x1, P1 ;  /* 0x000000022f257211 */ /* 0x000fe400008f0eff */
[C---:B------:R-:W-:Y:S01]  /*27b0*/  LEA R31, R7.reuse, R29, 0x1 ;  /* 0x0000001d071f7211 */ /* 0x040fe200078e08ff */
[----:B------:R0:W-:Y:S04]  /*27c0*/  STL.64 [R1+0x4a0], R16 ;  /* 0x0004a01001007387 */ /* 0x0001e80000100a00 */
[----:B------:R1:W-:Y:S01]  /*27d0*/  STL.64 [R1+0x498], R38 ;  /* 0x0004982601007387 */ /* 0x0003e20000100a00 */
[----:B------:R-:W-:-:S03]  /*27e0*/  IMAD R3, R7, 0x2, R31 ;  /* 0x0000000207037824 */ /* 0x000fc600078e021f */
[----:B------:R2:W-:Y:S01]  /*27f0*/  STL.64 [R1+0x490], R36 ;  /* 0x0004902401007387 */ /* 0x0005e20000100a00 */
[----:B------:R-:W-:Y:S01]  /*2800*/  IMAD R23, R7, 0x2, R3 ;  /* 0x0000000207177824 */ /* 0x000fe200078e0203 */
[----:B0-----:R-:W-:-:S03]  /*2810*/  LEA R16, P2, R49, R6, 0x1 ;  /* 0x0000000631107211 */ /* 0x001fc600078408ff */
[----:B------:R-:W-:Y:S01]  /*2820*/  IMAD R27, R7, 0x2, R23 ;  /* 0x00000002071b7824 */ /* 0x000fe200078e0217 */
[----:B------:R-:W-:Y:S02]  /*2830*/  LEA.HI.X.SX32 R17, R49, R2, 0x1, P2 ;  /* 0x0000000231117211 */ /* 0x000fe400010f0eff */
[-C--:B-1----:R-:W-:Y:S02]  /*2840*/  LEA R38, P0, R51, R6.reuse, 0x1 ;  /* 0x0000000633267211 */ /* 0x082fe400078008ff */
[----:B--2---:R-:W-:Y:S01]  /*2850*/  LEA R36, P1, R53, R6, 0x1 ;  /* 0x0000000635247211 */ /* 0x004fe200078208ff */
[----:B------:R0:W-:Y:S01]  /*2860*/  STL.64 [R1+0x488], R16 ;  /* 0x0004881001007387 */ /* 0x0001e20000100a00 */
[-C--:B------:R-:W-:Y:S02]  /*2870*/  LEA.HI.X.SX32 R39, R51, R2.reuse, 0x1, P0 ;  /* 0x0000000233277211 */ /* 0x080fe400000f0eff */
[----:B------:R-:W-:Y:S02]  /*2880*/  LEA.HI.X.SX32 R37, R53, R2, 0x1, P1 ;  /* 0x0000000235257211 */ /* 0x000fe400008f0eff */
[----:B------:R-:W-:-:S02]  /*2890*/  LEA R40, P0, R5, R6, 0x1 ;  /* 0x0000000605287211 */ /* 0x000fc400078008ff */
[----:B------:R-:W-:Y:S02]  /*28a0*/  LEA R4, R7, R27, 0x1 ;  /* 0x0000001b07047211 */ /* 0x000fe400078e08ff */
[----:B------:R-:W-:Y:S02]  /*28b0*/  LEA.HI.X.SX32 R41, R5, R2, 0x1, P0 ;  /* 0x0000000205297211 */ /* 0x000fe400000f0eff */
[----:B0-----:R-:W-:-:S04]  /*28c0*/  LEA R16, P2, R55, R6, 0x1 ;  /* 0x0000000637107211 */ /* 0x001fc800078408ff */
[----:B------:R-:W-:-:S05]  /*28d0*/  LEA.HI.X.SX32 R17, R55, R2, 0x1, P2 ;  /* 0x0000000237117211 */ /* 0x000fca00010f0eff */
[----:B------:R0:W-:Y:S04]  /*28e0*/  STL.64 [R1+0x470], R16 ;  /* 0x0004701001007387 */ /* 0x0001e80000100a00 */
[----:B------:R1:W-:Y:S04]  /*28f0*/  STL.64 [R1+0x480], R38 ;  /* 0x0004802601007387 */ /* 0x0003e80000100a00 */
[----:B------:R2:W-:Y:S04]  /*2900*/  STL.64 [R1+0x478], R36 ;  /* 0x0004782401007387 */ /* 0x0005e80000100a00 */
[----:B------:R3:W-:Y:S01]  /*2910*/  STL.64 [R1+0x468], R40 ;  /* 0x0004682801007387 */ /* 0x0007e20000100a00 */
[----:B0-----:R-:W-:Y:S01]  /*2920*/  IMAD R17, R7, 0x2, R4 ;  /* 0x0000000207117824 */ /* 0x001fe200078e0204 */
[----:B-1----:R-:W-:-:S03]  /*2930*/  LEA R38, P1, R57, R6, 0x1 ;  /* 0x0000000639267211 */ /* 0x002fc600078208ff */
[----:B------:R-:W-:Y:S01]  /*2940*/  IMAD R21, R7, 0x2, R17 ;  /* 0x0000000207157824 */ /* 0x000fe200078e0211 */
[----:B--2---:R-:W-:-:S03]  /*2950*/  LEA R36, P2, R59, R6, 0x1 ;  /* 0x000000063b247211 */ /* 0x004fc600078408ff */
[----:B------:R-:W-:Y:S01]  /*2960*/  IMAD R5, R7, 0x2, R21 ;  /* 0x0000000207057824 */ /* 0x000fe200078e0215 */
[-C--:B------:R-:W-:Y:S02]  /*2970*/  LEA.HI.X.SX32 R39, R57, R2.reuse, 0x1, P1 ;  /* 0x0000000239277211 */ /* 0x080fe400008f0eff */
[----:B------:R-:W-:Y:S02]  /*2980*/  LEA.HI.X.SX32 R37, R59, R2, 0x1, P2 ;  /* 0x000000023b257211 */ /* 0x000fe400010f0eff */
[----:B---3--:R-:W-:Y:S01]  /*2990*/  LEA R40, P0, R19, R6, 0x1 ;  /* 0x0000000613287211 */ /* 0x008fe200078008ff */
[----:B------:R0:W-:Y:S01]  /*29a0*/  STL.64 [R1+0x460], R38 ;  /* 0x0004602601007387 */ /* 0x0001e20000100a00 */
[----:B------:R-:W-:Y:S02]  /*29b0*/  LEA R16, R7, R5, 0x1 ;  /* 0x0000000507107211 */ /* 0x000fe400078e08ff */
[----:B------:R-:W-:Y:S01]  /*29c0*/  LEA.HI.X.SX32 R41, R19, R2, 0x1, P0 ;  /* 0x0000000213297211 */ /* 0x000fe200000f0eff */
[----:B------:R1:W-:Y:S02]  /*29d0*/  STL.64 [R1+0x458], R36 ;  /* 0x0004582401007387 */ /* 0x0003e40000100a00 */
[----:B------:R-:W-:-:S02]  /*29e0*/  IMAD R19, R7, 0x2, R16 ;  /* 0x0000000207137824 */ /* 0x000fc400078e0210 */
[----:B------:R2:W-:Y:S02]  /*29f0*/  STL.64 [R1+0x450], R40 ;  /* 0x0004502801007387 */ /* 0x0005e40000100a00 */
[----:B------:R-:W-:Y:S01]  /*2a00*/  IMAD R8, R7, 0x2, R19 ;  /* 0x0000000207087824 */ /* 0x000fe200078e0213 */
[-C--:B0-----:R-:W-:Y:S02]  /*2a10*/  LEA R38, P1, R33, R6.reuse, 0x1 ;  /* 0x0000000621267211 */ /* 0x081fe400078208ff */
[----:B-1----:R-:W-:Y:S02]  /*2a20*/  LEA R36, P2, R35, R6, 0x1 ;  /* 0x0000000623247211 */ /* 0x002fe400078408ff */
[-C--:B------:R-:W-:Y:S02]  /*2a30*/  LEA.HI.X.SX32 R39, R33, R2.reuse, 0x1, P1 ;  /* 0x0000000221277211 */ /* 0x080fe400008f0eff */
[----:B------:R-:W-:Y:S02]  /*2a40*/  LEA.HI.X.SX32 R37, R35, R2, 0x1, P2 ;  /* 0x0000000223257211 */ /* 0x000fe400010f0eff */
[C---:B--2---:R-:W-:Y:S01]  /*2a50*/  LEA R40, P0, R9.reuse, R6, 0x1 ;  /* 0x0000000609287211 */ /* 0x044fe200078008ff */
[----:B------:R0:W-:Y:S03]  /*2a60*/  STL.64 [R1+0x448], R38 ;  /* 0x0004482601007387 */ /* 0x0001e60000100a00 */
[----:B------:R-:W-:Y:S01]  /*2a70*/  LEA.HI.X.SX32 R41, R9, R2, 0x1, P0 ;  /* 0x0000000209297211 */ /* 0x000fe200000f0eff */
[----:B------:R1:W-:Y:S01]  /*2a80*/  STL.64 [R1+0x440], R36 ;  /* 0x0004402401007387 */ /* 0x0003e20000100a00 */
[----:B------:R-:W-:-:S03]  /*2a90*/  IMAD R9, R7, 0x2, R8 ;  /* 0x0000000207097824 */ /* 0x000fc600078e0208 */
[----:B------:R-:W-:Y:S02]  /*2aa0*/  STL.64 [R1+0x438], R40 ;  /* 0x0004382801007387 */ /* 0x000fe40000100a00 */
[----:B------:R-:W-:Y:S02]  /*2ab0*/  LEA R18, R7, R9, 0x1 ;  /* 0x0000000907127211 */ /* 0x000fe400078e08ff */
[-C--:B0-----:R-:W-:Y:S02]  /*2ac0*/  LEA R38, P1, R29, R6.reuse, 0x1 ;  /* 0x000000061d267211 */ /* 0x081fe400078208ff */
[----:B-1----:R-:W-:Y:S02]  /*2ad0*/  LEA R36, P2, R31, R6, 0x1 ;  /* 0x000000061f247211 */ /* 0x002fe400078408ff */
[-C--:B------:R-:W-:Y:S02]  /*2ae0*/  LEA.HI.X.SX32 R39, R29, R2.reuse, 0x1, P1 ;  /* 0x000000021d277211 */ /* 0x080fe400008f0eff */
[----:B------:R-:W-:-:S02]  /*2af0*/  LEA.HI.X.SX32 R37, R31, R2, 0x1, P2 ;  /* 0x000000021f257211 */ /* 0x000fc400010f0eff */
[-C--:B------:R-:W-:Y:S02]  /*2b00*/  LEA R34, P1, R23, R6.reuse, 0x1 ;  /* 0x0000000617227211 */ /* 0x080fe400078208ff */
[----:B------:R-:W-:Y:S01]  /*2b10*/  LEA R28, P2, R27, R6, 0x1 ;  /* 0x000000061b1c7211 */ /* 0x000fe200078408ff */
[----:B------:R0:W-:Y:S01]  /*2b20*/  STL.64 [R1+0x428], R36 ;  /* 0x0004282401007387 */ /* 0x0001e20000100a00 */
[-C--:B------:R-:W-:Y:S02]  /*2b30*/  LEA.HI.X.SX32 R35, R23, R2.reuse, 0x1, P1 ;  /* 0x0000000217237211 */ /* 0x080fe400008f0eff */
[----:B------:R-:W-:Y:S01]  /*2b40*/  LEA.HI.X.SX32 R29, R27, R2, 0x1, P2 ;  /* 0x000000021b1d7211 */ /* 0x000fe200010f0eff */
[----:B------:R-:W-:Y:S01]  /*2b50*/  STL.64 [R1+0x430], R38 ;  /* 0x0004302601007387 */ /* 0x000fe20000100a00 */
[----:B------:R-:W-:Y:S02]  /*2b60*/  LEA R30, P1, R17, R6, 0x1 ;  /* 0x00000006111e7211 */ /* 0x000fe400078208ff */
[----:B------:R-:W-:-:S02]  /*2b70*/  LOP3.LUT R23, R24, 0x10, RZ, 0xfc, !PT ;  /* 0x0000001018177812 */ /* 0x000fc400078efcff */
[----:B------:R-:W-:Y:S02]  /*2b80*/  LEA.HI.X.SX32 R31, R17, R2, 0x1, P1 ;  /* 0x00000002111f7211 */ /* 0x000fe400008f0eff */
[----:B0-----:R-:W-:Y:S01]  /*2b90*/  LEA R36, P0, R3, R6, 0x1 ;  /* 0x0000000603247211 */ /* 0x001fe200078008ff */
[----:B------:R-:W-:-:S03]  /*2ba0*/  IMAD.SHL.U32 R23, R23, 0x20, RZ ;  /* 0x0000002017177824 */ /* 0x000fc600078e00ff */
[----:B------:R-:W-:Y:S01]  /*2bb0*/  LEA.HI.X.SX32 R37, R3, R2, 0x1, P0 ;  /* 0x0000000203257211 */ /* 0x000fe200000f0eff */
[----:B------:R-:W-:-:S04]  /*2bc0*/  IMAD R3, R7, 0x2, R18 ;  /* 0x0000000207037824 */ /* 0x000fc800078e0212 */
[----:B------:R-:W-:Y:S01]  /*2bd0*/  STL.64 [R1+0x420], R36 ;  /* 0x0004202401007387 */ /* 0x000fe20000100a00 */
[----:B------:R-:W-:-:S03]  /*2be0*/  IMAD R10, R7, 0x2, R3 ;  /* 0x00000002070a7824 */ /* 0x000fc600078e0203 */
[----:B------:R0:W-:Y:S01]  /*2bf0*/  STL.64 [R1+0x418], R34 ;  /* 0x0004182201007387 */ /* 0x0001e20000100a00 */
[----:B------:R-:W-:-:S03]  /*2c00*/  IMAD R17, R7, 0x2, R10 ;  /* 0x0000000207117824 */ /* 0x000fc600078e020a */
[----:B------:R1:W-:Y:S01]  /*2c10*/  STL.64 [R1+0x410], R28 ;  /* 0x0004101c01007387 */ /* 0x0003e20000100a00 */
[CC--:B0-----:R-:W-:Y:S02]  /*2c20*/  LEA R34, P0, R4.reuse, R6.reuse, 0x1 ;  /* 0x0000000604227211 */ /* 0x0c1fe400078008ff */
[C---:B-1----:R-:W-:Y:S02]  /*2c30*/  LEA R28, P2, R21.reuse, R6, 0x1 ;  /* 0x00000006151c7211 */ /* 0x042fe400078408ff */
[-C--:B------:R-:W-:Y:S02]  /*2c40*/  LEA.HI.X.SX32 R35, R4, R2.reuse, 0x1, P0 ;  /* 0x0000000204237211 */ /* 0x080fe400000f0eff */
[----:B------:R-:W-:Y:S01]  /*2c50*/  LEA.HI.X.SX32 R29, R21, R2, 0x1, P2 ;  /* 0x00000002151d7211 */ /* 0x000fe200010f0eff */
[----:B------:R-:W-:Y:S01]  /*2c60*/  IMAD.SHL.U32 R21, R32, 0x8, RZ ;  /* 0x0000000820157824 */ /* 0x000fe200078e00ff */
[----:B------:R-:W-:Y:S01]  /*2c70*/  LEA R4, R7, R17, 0x1 ;  /* 0x0000001107047211 */ /* 0x000fe200078e08ff */
[----:B------:R0:W-:Y:S04]  /*2c80*/  STL.64 [R1+0x408], R34 ;  /* 0x0004082201007387 */ /* 0x0001e80000100a00 */
[----:B------:R1:W-:Y:S04]  /*2c90*/  STL.64 [R1+0x400], R30 ;  /* 0x0004001e01007387 */ /* 0x0003e80000100a00 */
[----:B------:R2:W-:Y:S01]  /*2ca0*/  STL.64 [R1+0x3f8], R28 ;  /* 0x0003f81c01007387 */ /* 0x0005e20000100a00 */
[----:B0-----:R-:W-:-:S02]  /*2cb0*/  LEA R34, P0, R5, R6, 0x1 ;  /* 0x0000000605227211 */ /* 0x001fc400078008ff */
[C---:B-1----:R-:W-:Y:S02]  /*2cc0*/  LEA R30, P1, R16.reuse, R6, 0x1 ;  /* 0x00000006101e7211 */ /* 0x042fe400078208ff */
[----:B------:R-:W-:Y:S01]  /*2cd0*/  LEA.HI.X.SX32 R35, R5, R2, 0x1, P0 ;  /* 0x0000000205237211 */ /* 0x000fe200000f0eff */
[----:B------:R-:W-:Y:S01]  /*2ce0*/  IMAD R5, R7, 0x2, R4 ;  /* 0x0000000207057824 */ /* 0x000fe200078e0204 */
[C---:B--2---:R-:W-:Y:S02]  /*2cf0*/  LEA R28, P2, R19.reuse, R6, 0x1 ;  /* 0x00000006131c7211 */ /* 0x044fe400078408ff */
[-C--:B------:R-:W-:Y:S01]  /*2d00*/  LEA.HI.X.SX32 R31, R16, R2.reuse, 0x1, P1 ;  /* 0x00000002101f7211 */ /* 0x080fe200008f0eff */
[----:B------:R0:W-:Y:S01]  /*2d10*/  STL.64 [R1+0x3f0], R34 ;  /* 0x0003f02201007387 */ /* 0x0001e20000100a00 */
[----:B------:R-:W-:Y:S01]  /*2d20*/  LEA.HI.X.SX32 R29, R19, R2, 0x1, P2 ;  /* 0x00000002131d7211 */ /* 0x000fe200010f0eff */
[----:B------:R-:W-:Y:S02]  /*2d30*/  IMAD R16, R7, 0x2, R5 ;  /* 0x0000000207107824 */ /* 0x000fe400078e0205 */
[----:B------:R1:W-:Y:S04]  /*2d40*/  STL.64 [R1+0x3e8], R30 ;  /* 0x0003e81e01007387 */ /* 0x0003e80000100a00 */
[----:B------:R2:W-:Y:S01]  /*2d50*/  STL.64 [R1+0x3e0], R28 ;  /* 0x0003e01c01007387 */ /* 0x0005e20000100a00 */
[----:B0-----:R-:W-:-:S02]  /*2d60*/  LEA R34, P0, R8, R6, 0x1 ;  /* 0x0000000608227211 */ /* 0x001fc400078008ff */
[----:B-1----:R-:W-:Y:S02]  /*2d70*/  LEA R30, P1, R9, R6, 0x1 ;  /* 0x00000006091e7211 */ /* 0x002fe400078208ff */
[----:B------:R-:W-:Y:S01]  /*2d80*/  LEA.HI.X.SX32 R35, R8, R2, 0x1, P0 ;  /* 0x0000000208237211 */ /* 0x000fe200000f0eff */
[----:B------:R-:W-:Y:S01]  /*2d90*/  IMAD R8, R7, 0x2, R16 ;  /* 0x0000000207087824 */ /* 0x000fe200078e0210 */
[C---:B--2---:R-:W-:Y:S02]  /*2da0*/  LEA R28, P2, R18.reuse, R6, 0x1 ;  /* 0x00000006121c7211 */ /* 0x044fe400078408ff */
[-C--:B------:R-:W-:Y:S01]  /*2db0*/  LEA.HI.X.SX32 R31, R9, R2.reuse, 0x1, P1 ;  /* 0x00000002091f7211 */ /* 0x080fe200008f0eff */
[----:B------:R0:W-:Y:S01]  /*2dc0*/  STL.64 [R1+0x3d8], R34 ;  /* 0x0003d82201007387 */ /* 0x0001e20000100a00 */
[----:B------:R-:W-:Y:S02]  /*2dd0*/  LEA.HI.X.SX32 R29, R18, R2, 0x1, P2 ;  /* 0x00000002121d7211 */ /* 0x000fe400010f0eff */
[----:B------:R-:W-:Y:S01]  /*2de0*/  LEA R9, R7, R8, 0x1 ;  /* 0x0000000807097211 */ /* 0x000fe200078e08ff */
[----:B------:R1:W-:Y:S04]  /*2df0*/  STL.64 [R1+0x3d0], R30 ;  /* 0x0003d01e01007387 */ /* 0x0003e80000100a00 */
[----:B------:R2:W-:Y:S01]  /*2e00*/  STL.64 [R1+0x3c8], R28 ;  /* 0x0003c81c01007387 */ /* 0x0005e20000100a00 */
[----:B0-----:R-:W-:-:S02]  /*2e10*/  LEA R34, P0, R3, R6, 0x1 ;  /* 0x0000000603227211 */ /* 0x001fc400078008ff */
[C---:B-1----:R-:W-:Y:S02]  /*2e20*/  LEA R30, P1, R10.reuse, R6, 0x1 ;  /* 0x000000060a1e7211 */ /* 0x042fe400078208ff */
[----:B------:R-:W-:Y:S02]  /*2e30*/  LEA.HI.X.SX32 R35, R3, R2, 0x1, P0 ;  /* 0x0000000203237211 */ /* 0x000fe400000f0eff */
[C---:B--2---:R-:W-:Y:S02]  /*2e40*/  LEA R28, P2, R17.reuse, R6, 0x1 ;  /* 0x00000006111c7211 */ /* 0x044fe400078408ff */
[-C--:B------:R-:W-:Y:S01]  /*2e50*/  LEA.HI.X.SX32 R31, R10, R2.reuse, 0x1, P1 ;  /* 0x000000020a1f7211 */ /* 0x080fe200008f0eff */
[----:B------:R-:W-:Y:S01]  /*2e60*/  STL.64 [R1+0x3c0], R34 ;  /* 0x0003c02201007387 */ /* 0x000fe20000100a00 */
[----:B------:R-:W-:Y:S01]  /*2e70*/  LEA.HI.X.SX32 R29, R17, R2, 0x1, P2 ;  /* 0x00000002111d7211 */ /* 0x000fe200010f0eff */
[C---:B------:R-:W-:Y:S01]  /*2e80*/  IMAD R10, R7.reuse, 0x2, R9 ;  /* 0x00000002070a7824 */ /* 0x040fe200078e0209 */
[C---:B------:R-:W-:Y:S01]  /*2e90*/  LEA R18, P2, R16.reuse, R6, 0x1 ;  /* 0x0000000610127211 */ /* 0x040fe200078408ff */
[----:B------:R0:W-:Y:S02]  /*2ea0*/  STL.64 [R1+0x3b8], R30 ;  /* 0x0003b81e01007387 */ /* 0x0001e40000100a00 */
[----:B------:R-:W-:Y:S01]  /*2eb0*/  IMAD R3, R7, 0x2, R10 ;  /* 0x0000000207037824 */ /* 0x000fe200078e020a */
[----:B------:R-:W-:Y:S01]  /*2ec0*/  LEA.HI.X.SX32 R19, R16, R2, 0x1, P2 ;  /* 0x0000000210137211 */ /* 0x000fe200010f0eff */
[----:B------:R1:W-:Y:S01]  /*2ed0*/  STL.64 [R1+0x3b0], R28 ;  /* 0x0003b01c01007387 */ /* 0x0003e20000100a00 */
[----:B0-----:R-:W-:-:S02]  /*2ee0*/  LEA R30, P0, R4, R6, 0x1 ;  /* 0x00000006041e7211 */ /* 0x001fc400078008ff */
[----:B-1----:R-:W-:Y:S02]  /*2ef0*/  LEA R28, P1, R5, R6, 0x1 ;  /* 0x00000006051c7211 */ /* 0x002fe400078208ff */
[-C--:B------:R-:W-:Y:S01]  /*2f00*/  LEA.HI.X.SX32 R31, R4, R2.reuse, 0x1, P0 ;  /* 0x00000002041f7211 */ /* 0x080fe200000f0eff */
[----:B------:R-:W-:Y:S01]  /*2f10*/  IMAD R4, R7, 0x2, R3 ;  /* 0x0000000207047824 */ /* 0x000fe200078e0203 */
[----:B------:R-:W-:-:S03]  /*2f20*/  LEA.HI.X.SX32 R29, R5, R2, 0x1, P1 ;  /* 0x00000002051d7211 */ /* 0x000fc600008f0eff */
[----:B------:R0:W-:Y:S01]  /*2f30*/  STL.64 [R1+0x3a8], R30 ;  /* 0x0003a81e01007387 */ /* 0x0001e20000100a00 */
[----:B------:R-:W-:-:S03]  /*2f40*/  LEA R5, R7, R4, 0x1 ;  /* 0x0000000407057211 */ /* 0x000fc600078e08ff */
[----:B------:R1:W-:Y:S02]  /*2f50*/  STL.64 [R1+0x3a0], R28 ;  /* 0x0003a01c01007387 */ /* 0x0003e40000100a00 */
[----:B------:R-:W-:Y:S02]  /*2f60*/  IMAD R7, R7, 0x2, R5 ;  /* 0x0000000207077824 */ /* 0x000fe400078e0205 */
[----:B------:R2:W-:Y:S01]  /*2f70*/  STL.64 [R1+0x398], R18 ;  /* 0x0003981201007387 */ /* 0x0005e20000100a00 */
[CC--:B0-----:R-:W-:Y:S02]  /*2f80*/  LEA R30, P0, R8.reuse, R6.reuse, 0x1 ;  /* 0x00000006081e7211 */ /* 0x0c1fe400078008ff */
[----:B-1----:R-:W-:Y:S02]  /*2f90*/  LEA R28, P1, R9, R6, 0x1 ;  /* 0x00000006091c7211 */ /* 0x002fe400078208ff */
[----:B------:R-:W-:Y:S02]  /*2fa0*/  LEA.HI.X.SX32 R31, R8, R2, 0x1, P0 ;  /* 0x00000002081f7211 */ /* 0x000fe400000f0eff */
[----:B--2---:R-:W-:-:S02]  /*2fb0*/  LEA R18, P2, R10, R6, 0x1 ;  /* 0x000000060a127211 */ /* 0x004fc400078408ff */
[-C--:B------:R-:W-:Y:S01]  /*2fc0*/  LEA.HI.X.SX32 R29, R9, R2.reuse, 0x1, P1 ;  /* 0x00000002091d7211 */ /* 0x080fe200008f0eff */
[----:B------:R0:W-:Y:S01]  /*2fd0*/  STL.64 [R1+0x390], R30 ;  /* 0x0003901e01007387 */ /* 0x0001e20000100a00 */
[----:B------:R-:W-:Y:S01]  /*2fe0*/  LEA.HI.X.SX32 R19, R10, R2, 0x1, P2 ;  /* 0x000000020a137211 */ /* 0x000fe200010f0eff */
[----:B------:R-:W-:Y:S01]  /*2ff0*/  IMAD.MOV.U32 R10, RZ, RZ, 0x3f800000 ;  /* 0x3f800000ff0a7424 */ /* 0x000fe200078e00ff */
[-C--:B------:R-:W-:Y:S01]  /*3000*/  LEA R16, P2, R5, R6.reuse, 0x1 ;  /* 0x0000000605107211 */ /* 0x080fe200078408ff */
[----:B------:R1:W-:Y:S01]  /*3010*/  STL.64 [R1+0x388], R28 ;  /* 0x0003881c01007387 */ /* 0x0003e20000100a00 */
[----:B------:R-:W-:Y:S02]  /*3020*/  LEA R8, P3, R7, R6, 0x1 ;  /* 0x0000000607087211 */ /* 0x000fe400078608ff */
[-C--:B------:R-:W-:Y:S01]  /*3030*/  LEA.HI.X.SX32 R17, R5, R2.reuse, 0x1, P2 ;  /* 0x0000000205117211 */ /* 0x080fe200010f0eff */
[----:B------:R2:W-:Y:S01]  /*3040*/  STL.64 [R1+0x380], R18 ;  /* 0x0003801201007387 */ /* 0x0005e20000100a00 */
[----:B------:R-:W-:Y:S01]  /*3050*/  LEA.HI.X.SX32 R9, R7, R2, 0x1, P3 ;  /* 0x0000000207097211 */ /* 0x000fe200018f0eff */
[----:B------:R-:W-:Y:S01]  /*3060*/  IMAD.MOV.U32 R7, RZ, RZ, RZ ;  /* 0x000000ffff077224 */ /* 0x000fe200078e00ff */
[C---:B------:R-:W-:Y:S01]  /*3070*/  LOP3.LUT R5, R0.reuse, 0x30, RZ, 0x3c, !PT ;  /* 0x0000003000057812 */ /* 0x040fe200078e3cff */
[----:B0-----:R-:W-:Y:S01]  /*3080*/  IMAD.MOV.U32 R31, RZ, RZ, -0x800000 ;  /* 0xff800000ff1f7424 */ /* 0x001fe200078e00ff */
[----:B------:R-:W-:Y:S01]  /*3090*/  LOP3.LUT R5, R0, 0x60, RZ, 0x3c, !PT ;  /* 0x0000006000057812 */ /* 0x000fe200078e3cff */
[----:B------:R-:W-:Y:S01]  /*30a0*/  IMAD.MOV.U32 R30, RZ, RZ, 0x3f800000 ;  /* 0x3f800000ff1e7424 */ /* 0x000fe200078e00ff */
[----:B-1----:R-:W-:-:S02]  /*30b0*/  LEA R28, P0, R3, R6, 0x1 ;  /* 0x00000006031c7211 */ /* 0x002fc400078008ff */
[C---:B--2---:R-:W-:Y:S02]  /*30c0*/  LEA R18, P1, R4.reuse, R6, 0x1 ;  /* 0x0000000604127211 */ /* 0x044fe400078208ff */
[-C--:B------:R-:W-:Y:S02]  /*30d0*/  LEA.HI.X.SX32 R29, R3, R2.reuse, 0x1, P0 ;  /* 0x00000002031d7211 */ /* 0x080fe400000f0eff */
[----:B------:R-:W-:Y:S01]  /*30e0*/  LEA.HI.X.SX32 R19, R4, R2, 0x1, P1 ;  /* 0x0000000204137211 */ /* 0x000fe200008f0eff */
[----:B------:R-:W-:Y:S01]  /*30f0*/  IMAD.MOV.U32 R2, RZ, RZ, c[0x0][0x1a4] ;  /* 0x00006900ff027624 */ /* 0x000fe200078e00ff */
[----:B------:R-:W-:Y:S01]  /*3100*/  SHF.L.U32 R3, R26, 0x1, RZ ;  /* 0x000000011a037819 */ /* 0x000fe200000006ff */
[----:B------:R0:W-:Y:S01]  /*3110*/  STL.64 [R1+0x378], R28 ;  /* 0x0003781c01007387 */ /* 0x0001e20000100a00 */
[----:B------:R-:W-:Y:S01]  /*3120*/  LOP3.LUT R4, R0, 0x10, RZ, 0x3c, !PT ;  /* 0x0000001000047812 */ /* 0x000fe200078e3cff */
[----:B------:R-:W-:Y:S01]  /*3130*/  IMAD R90, R2, 0x82, RZ ;  /* 0x00000082025a7824 */ /* 0x000fe200078e02ff */
[----:B------:R-:W-:Y:S01]  /*3140*/  LEA.HI R3, R22, R3, RZ, 0x1e ;  /* 0x0000000316037211 */ /* 0x000fe200078ff0ff */
[----:B------:R-:W-:Y:S01]  /*3150*/  IMAD R3, R2, 0x42, RZ ;  /* 0x0000004202037824 */ /* 0x000fe200078e02ff */
[----:B------:R-:W-:Y:S01]  /*3160*/  LOP3.LUT R4, R0, 0x40, RZ, 0x3c, !PT ;  /* 0x0000004000047812 */ /* 0x000fe200078e3cff */
[----:B------:R-:W-:Y:S01]  /*3170*/  IMAD R94, R2, 0x41, RZ ;  /* 0x00000041025e7824 */ /* 0x000fe200078e02ff */
[-C--:B------:R-:W-:Y:S01]  /*3180*/  IADD3 R222, P5, R90, R136.reuse, RZ ;  /* 0x000000885ade7210 */ /* 0x080fe20007fbe0ff */
[----:B------:R-:W-:Y:S01]  /*3190*/  IMAD R91, R2, 0x84, RZ ;  /* 0x00000084025b7824 */ /* 0x000fe200078e02ff */
[----:B------:R-:W-:Y:S01]  /*31a0*/  LOP3.LUT R4, R0, 0x70, RZ, 0x3c, !PT ;  /* 0x0000007000047812 */ /* 0x000fe200078e3cff */
[C---:B------:R-:W-:Y:S01]  /*31b0*/  IMAD R95, R2.reuse, 0x21, RZ ;  /* 0x00000021025f7824 */ /* 0x040fe200078e02ff */
[-C--:B------:R-:W-:Y:S01]  /*31c0*/  IADD3 R234, P4, R3, R136.reuse, RZ ;  /* 0x0000008803ea7210 */ /* 0x080fe20007f9e0ff */
[C---:B------:R-:W-:Y:S01]  /*31d0*/  IMAD R92, R2.reuse, 0x86, RZ ;  /* 0x00000086025c7824 */ /* 0x040fe200078e02ff */
[-C--:B------:R-:W-:Y:S01]  /*31e0*/  IADD3 R230, P3, R91, R136.reuse, RZ ;  /* 0x000000885be67210 */ /* 0x080fe20007f7e0ff */
[----:B------:R-:W-:Y:S01]  /*31f0*/  IMAD R4, R2, 0x22, RZ ;  /* 0x0000002202047824 */ /* 0x000fe200078e02ff */
[-C--:B------:R-:W-:Y:S01]  /*3200*/  LEA.HI.X.SX32 R223, R94, R137.reuse, 0x1, P5 ;  /* 0x000000895edf7211 */ /* 0x080fe200028f0eff */
[C---:B------:R-:W-:Y:S01]  /*3210*/  IMAD R5, R2.reuse, 0x44, RZ ;  /* 0x0000004402057824 */ /* 0x040fe200078e02ff */
[----:B------:R-:W-:Y:S01]  /*3220*/  STL.64 [R1+0x370], R18 ;  /* 0x0003701201007387 */ /* 0x000fe20000100a00 */
[----:B------:R-:W-:Y:S01]  /*3230*/  IMAD R93, R2, 0x88, RZ ;  /* 0x00000088025d7824 */ /* 0x000fe200078e02ff */
[-C--:B------:R-:W-:Y:S01]  /*3240*/  IADD3 R226, P2, R92, R136.reuse, RZ ;  /* 0x000000885ce27210 */ /* 0x080fe20007f5e0ff */
[C---:B------:R-:W-:Y:S01]  /*3250*/  IMAD R99, R2.reuse, 0x11, RZ ;  /* 0x0000001102637824 */ /* 0x040fe200078e02ff */
[-C--:B------:R-:W-:Y:S01]  /*3260*/  LEA.HI.X.SX32 R235, R95, R137.reuse, 0x1, P4 ;  /* 0x000000895feb7211 */ /* 0x080fe200020f0eff */
[----:B------:R-:W-:Y:S01]  /*3270*/  STL.64 [R1+0x368], R16 ;  /* 0x0003681001007387 */ /* 0x000fe20000100a00 */
[----:B------:R-:W-:Y:S01]  /*3280*/  IMAD R97, R2, 0x43, RZ ;  /* 0x0000004302617824 */ /* 0x000fe200078e02ff */
[-C--:B------:R-:W-:Y:S01]  /*3290*/  IADD3 R92, P4, R4, R136.reuse, RZ ;  /* 0x00000088045c7210 */ /* 0x080fe20007f9e0ff */
[C---:B------:R-:W-:Y:S01]  /*32a0*/  IMAD R96, R2.reuse, 0x8a, RZ ;  /* 0x0000008a02607824 */ /* 0x040fe200078e02ff */
[----:B------:R-:W-:Y:S01]  /*32b0*/  STL.64 [R1+0x360], R8 ;  /* 0x0003600801007387 */ /* 0x000fe20000100a00 */
[-C--:B------:R-:W-:Y:S01]  /*32c0*/  LEA.HI.X.SX32 R231, R3, R137.reuse, 0x1, P3 ;  /* 0x0000008903e77211 */ /* 0x080fe200018f0eff */
[C---:B------:R-:W-:Y:S01]  /*32d0*/  IMAD R102, R2.reuse, 0x45, RZ ;  /* 0x0000004502667824 */ /* 0x040fe200078e02ff */
[-C--:B------:R-:W-:Y:S01]  /*32e0*/  IADD3 R94, P3, R5, R136.reuse, RZ ;  /* 0x00000088055e7210 */ /* 0x080fe20007f7e0ff */
[----:B------:R1:W-:Y:S01]  /*32f0*/  STL.64 [R1+0x158], R222 ;  /* 0x000158de01007387 */ /* 0x0003e20000100a00 */
[-C--:B------:R-:W-:Y:S01]  /*3300*/  LEA.HI.X.SX32 R227, R97, R137.reuse, 0x1, P2 ;  /* 0x0000008961e37211 */ /* 0x080fe200010f0eff */
[----:B------:R-:W-:Y:S01]  /*3310*/  IMAD R98, R2, 0x8c, RZ ;  /* 0x0000008c02627824 */ /* 0x000fe200078e02ff */
[----:B------:R-:W-:Y:S01]  /*3320*/  ISETP.NE.U32.AND P1, PT, R26, RZ, PT ;  /* 0x000000ff1a00720c */ /* 0x000fe20003f25070 */
[----:B------:R-:W-:Y:S01]  /*3330*/  IMAD R26, R2, 0x46, RZ ;  /* 0x00000046021a7824 */ /* 0x000fe200078e02ff */
[-C--:B------:R-:W-:Y:S01]  /*3340*/  LEA.HI.X.SX32 R95, R4, R137.reuse, 0x1, P3 ;  /* 0x00000089045f7211 */ /* 0x080fe200018f0eff */
[----:B------:R-:W-:Y:S01]  /*3350*/  STL.64 [R1+0x258], R234 ;  /* 0x000258ea01007387 */ /* 0x000fe20000100a00 */
[-C--:B------:R-:W-:Y:S01]  /*3360*/  IADD3 R90, P2, R96, R136.reuse, RZ ;  /* 0x00000088605a7210 */ /* 0x080fe20007f5e0ff */
[----:B------:R-:W-:Y:S01]  /*3370*/  IMAD R103, R2, 0x23, RZ ;  /* 0x0000002302677824 */ /* 0x000fe200078e02ff */
[----:B0-----:R-:W-:Y:S01]  /*3380*/  SHF.R.U32.HI R28, RZ, 0x3, R44 ;  /* 0x00000003ff1c7819 */ /* 0x001fe2000001162c */
[----:B------:R-:W-:Y:S01]  /*3390*/  STL.64 [R1+0x150], R230 ;  /* 0x000150e601007387 */ /* 0x000fe20000100a00 */
[-C--:B------:R-:W-:Y:S01]  /*33a0*/  LEA.HI.X.SX32 R91, R102, R137.reuse, 0x1, P2 ;  /* 0x00000089665b7211 */ /* 0x080fe200010f0eff */
[C---:B------:R-:W-:Y:S01]  /*33b0*/  IMAD R100, R2.reuse, 0x8e, RZ ;  /* 0x0000008e02647824 */ /* 0x040fe200078e02ff */
[-C--:B-1----:R-:W-:Y:S01]  /*33c0*/  IADD3 R222, P5, R93, R136.reuse, RZ ;  /* 0x000000885dde7210 */ /* 0x082fe20007fbe0ff */
[C---:B------:R-:W-:Y:S01]  /*33d0*/  IMAD R27, R2.reuse, 0x12, RZ ;  /* 0x00000012021b7824 */ /* 0x040fe200078e02ff */
[-C--:B------:R-:W-:Y:S01]  /*33e0*/  LEA.HI.X.SX32 R93, R99, R137.reuse, 0x1, P4 ;  /* 0x00000089635d7211 */ /* 0x080fe200020f0eff */
[C---:B------:R-:W-:Y:S01]  /*33f0*/  IMAD R104, R2.reuse, 0x47, RZ ;  /* 0x0000004702687824 */ /* 0x040fe200078e02ff */
[-C--:B------:R-:W-:Y:S01]  /*3400*/  LEA.HI.X.SX32 R223, R5, R137.reuse, 0x1, P5 ;  /* 0x0000008905df7211 */ /* 0x080fe200028f0eff */
[----:B------:R-:W-:Y:S01]  /*3410*/  IMAD R32, R2, 0x24, RZ ;  /* 0x0000002402207824 */ /* 0x000fe200078e02ff */
[-C--:B------:R-:W-:Y:S01]  /*3420*/  IADD3 R96, P5, R100, R136.reuse, RZ ;  /* 0x0000008864607210 */ /* 0x080fe20007fbe0ff */
[----:B------:R0:W-:Y:S01]  /*3430*/  STL.64 [R1+0x2d8], R92 ;  /* 0x0002d85c01007387 */ /* 0x0001e20000100a00 */
[C---:B------:R-:W-:Y:S01]  /*3440*/  IMAD R33, R2.reuse, 0x48, RZ ;  /* 0x0000004802217824 */ /* 0x040fe200078e02ff */
[C---:B------:R-:W-:Y:S01]  /*3450*/  SHF.L.U32 R206, R2.reuse, 0x2, RZ ;  /* 0x0000000202ce7819 */ /* 0x040fe200000006ff */
[----:B------:R-:W-:Y:S01]  /*3460*/  IMAD R106, R2, 0x9, RZ ;  /* 0x00000009026a7824 */ /* 0x000fe200078e02ff */
[----:B------:R-:W-:Y:S01]  /*3470*/  STL.64 [R1+0x148], R226 ;  /* 0x000148e201007387 */ /* 0x000fe20000100a00 */
[-C--:B------:R-:W-:Y:S01]  /*3480*/  LEA.HI.X.SX32 R97, R104, R137.reuse, 0x1, P5 ;  /* 0x0000008968617211 */ /* 0x080fe200028f0eff */
[C---:B------:R-:W-:Y:S01]  /*3490*/  IMAD R101, R2.reuse, 0x90, RZ ;  /* 0x0000009002657824 */ /* 0x040fe200078e02ff */
[-C--:B------:R-:W-:Y:S01]  /*34a0*/  IADD3 R4, P5, R33, R136.reuse, RZ ;  /* 0x0000008821047210 */ /* 0x080fe20007fbe0ff */
[----:B------:R1:W-:Y:S01]  /*34b0*/  STL.64 [R1+0x250], R94 ;  /* 0x0002505e01007387 */ /* 0x0003e20000100a00 */
[C---:B------:R-:W-:Y:S01]  /*34c0*/  IMAD R34, R2.reuse, 0x4a, RZ ;  /* 0x0000004a02227824 */ /* 0x040fe200078e02ff */
[C---:B------:R-:W-:Y:S01]  /*34d0*/  SHF.L.U32 R214, R2.reuse, 0x6, RZ ;  /* 0x0000000602d67819 */ /* 0x040fe200000006ff */
[----:B------:R-:W-:Y:S01]  /*34e0*/  IMAD R111, R2, 0x25, RZ ;  /* 0x00000025026f7824 */ /* 0x000fe200078e02ff */
[----:B0-----:R-:W-:Y:S01]  /*34f0*/  IADD3 R92, P4, R98, R136, RZ ;  /* 0x00000088625c7210 */ /* 0x001fe20007f9e0ff */
[----:B------:R0:W-:Y:S01]  /*3500*/  STL.64 [R1+0x138], R90 ;  /* 0x0001385a01007387 */ /* 0x0001e20000100a00 */
[-C--:B------:R-:W-:Y:S01]  /*3510*/  LEA.HI.X.SX32 R5, R32, R137.reuse, 0x1, P5 ;  /* 0x0000008920057211 */ /* 0x080fe200028f0eff */
[----:B------:R-:W-:Y:S01]  /*3520*/  IMAD R107, R2, 0x94, RZ ;  /* 0x00000094026b7824 */ /* 0x000fe200078e02ff */
[-C--:B------:R-:W-:Y:S01]  /*3530*/  LEA.HI.X.SX32 R93, R26, R137.reuse, 0x1, P4 ;  /* 0x000000891a5d7211 */ /* 0x080fe200020f0eff */
[----:B------:R-:W-:Y:S01]  /*3540*/  STL.64 [R1+0x140], R222 ;  /* 0x000140de01007387 */ /* 0x000fe20000100a00 */
[----:B------:R-:W-:Y:S01]  /*3550*/  IMAD R105, R2, 0x92, RZ ;  /* 0x0000009202697824 */ /* 0x000fe200078e02ff */
[----:B------:R-:W-:Y:S01]  /*3560*/  LOP3.LUT R17, R24, R20, RZ, 0xfc, !PT ;  /* 0x0000001418117212 */ /* 0x000fe200078efcff */
[----:B------:R-:W-:Y:S01]  /*3570*/  IMAD R108, R2, 0x96, RZ ;  /* 0x00000096026c7824 */ /* 0x000fe200078e02ff */
[-C--:B-1----:R-:W-:Y:S01]  /*3580*/  IADD3 R94, P3, R26, R136.reuse, RZ ;  /* 0x000000881a5e7210 */ /* 0x082fe20007f7e0ff */
[----:B------:R-:W-:Y:S01]  /*3590*/  IMAD R35, R2, 0x26, RZ ;  /* 0x0000002602237824 */ /* 0x000fe200078e02ff */
[--C-:B------:R-:W-:Y:S01]  /*35a0*/  LOP3.LUT R18, R20, 0x8, R24.reuse, 0xfe, !PT ;  /* 0x0000000814127812 */ /* 0x100fe200078efe18 */
[C---:B------:R-:W-:Y:S01]  /*35b0*/  IMAD R110, R2.reuse, 0x49, RZ ;  /* 0x00000049026e7824 */ /* 0x040fe200078e02ff */
[-C--:B------:R-:W-:Y:S01]  /*35c0*/  LEA.HI.X.SX32 R95, R103, R137.reuse, 0x1, P3 ;  /* 0x00000089675f7211 */ /* 0x080fe200018f0eff */
[C---:B------:R-:W-:Y:S01]  /*35d0*/  IMAD R36, R2.reuse, 0x4c, RZ ;  /* 0x0000004c02247824 */ /* 0x040fe200078e02ff */
[-C--:B0-----:R-:W-:Y:S01]  /*35e0*/  IADD3 R90, P2, R101, R136.reuse, RZ ;  /* 0x00000088655a7210 */ /* 0x081fe20007f5e0ff */
[----:B------:R-:W-:Y:S01]  /*35f0*/  IMAD R113, R2, 0x4b, RZ ;  /* 0x0000004b02717824 */ /* 0x000fe200078e02ff */
[--C-:B------:R-:W-:Y:S01]  /*3600*/  LOP3.LUT R19, R20, 0x10, R24.reuse, 0xfe, !PT ;  /* 0x0000001014137812 */ /* 0x100fe200078efe18 */
[----:B------:R0:W-:Y:S01]  /*3610*/  STL.64 [R1+0x248], R94 ;  /* 0x0002485e01007387 */ /* 0x0001e20000100a00 */
[-C--:B------:R-:W-:Y:S01]  /*3620*/  LEA.HI.X.SX32 R91, R33, R137.reuse, 0x1, P2 ;  /* 0x00000089215b7211 */ /* 0x080fe200010f0eff */
[----:B------:R-:W-:Y:S01]  /*3630*/  IMAD R115, R2, 0x13, RZ ;  /* 0x0000001302737824 */ /* 0x000fe200078e02ff */
[----:B------:R-:W-:Y:S01]  /*3640*/  LOP3.LUT R20, R20, 0x18, R24, 0xfe, !PT ;  /* 0x0000001814147812 */ /* 0x000fe200078efe18 */
[----:B------:R1:W-:Y:S01]  /*3650*/  STL.64 [R1+0x130], R92 ;  /* 0x0001305c01007387 */ /* 0x0003e20000100a00 */
[----:B------:R-:W-:Y:S01]  /*3660*/  IMAD R109, R2, 0x98, RZ ;  /* 0x00000098026d7824 */ /* 0x000fe200078e02ff */
[----:B------:R-:W-:Y:S01]  /*3670*/  LOP3.LUT R22, R24, 0x8, RZ, 0xfc, !PT ;  /* 0x0000000818167812 */ /* 0x000fe200078efcff */
[----:B------:R-:W-:Y:S01]  /*3680*/  IMAD R37, R2, 0x4e, RZ ;  /* 0x0000004e02257824 */ /* 0x000fe200078e02ff */
[----:B------:R-:W-:Y:S01]  /*3690*/  LOP3.LUT R24, R24, 0x18, RZ, 0xfc, !PT ;  /* 0x0000001818187812 */ /* 0x000fe200078efcff */
[----:B------:R-:W-:Y:S01]  /*36a0*/  IMAD R119, R2, 0x27, RZ ;  /* 0x0000002702777824 */ /* 0x000fe200078e02ff */
[----:B------:R-:W-:Y:S01]  /*36b0*/  LOP3.LUT R28, R28, 0x1c, RZ, 0xc0, !PT ;  /* 0x0000001c1c1c7812 */ /* 0x000fe200078ec0ff */
[C---:B------:R-:W-:Y:S01]  /*36c0*/  IMAD R112, R2.reuse, 0x9a, RZ ;  /* 0x0000009a02707824 */ /* 0x040fe200078e02ff */
[CC--:B0-----:R-:W-:Y:S01]  /*36d0*/  IADD3 R94, P3, R27.reuse, R136.reuse, RZ ;  /* 0x000000881b5e7210 */ /* 0x0c1fe20007f7e0ff */
[----:B------:R-:W-:Y:S01]  /*36e0*/  IMAD R114, R2, 0x9c, RZ ;  /* 0x0000009c02727824 */ /* 0x000fe200078e02ff */
[----:B------:R-:W-:Y:S01]  /*36f0*/  SHF.L.U32 R24, R24, 0x5, RZ ;  /* 0x0000000518187819 */ /* 0x000fe200000006ff */
[----:B------:R-:W-:Y:S01]  /*3700*/  IMAD R116, R2, 0x9e, RZ ;  /* 0x0000009e02747824 */ /* 0x000fe200078e02ff */
[-C--:B-1----:R-:W-:Y:S01]  /*3710*/  IADD3 R92, P4, R32, R136.reuse, RZ ;  /* 0x00000088205c7210 */ /* 0x082fe20007f9e0ff */
[----:B------:R-:W-:Y:S01]  /*3720*/  IMAD R38, R2, 0xa, RZ ;  /* 0x0000000a02267824 */ /* 0x000fe200078e02ff */
[-C--:B------:R-:W-:Y:S01]  /*3730*/  LEA.HI.X.SX32 R95, R106, R137.reuse, 0x1, P3 ;  /* 0x000000896a5f7211 */ /* 0x080fe200018f0eff */
[C---:B------:R-:W-:Y:S01]  /*3740*/  IMAD R118, R2.reuse, 0x4d, RZ ;  /* 0x0000004d02767824 */ /* 0x040fe200078e02ff */
[-C--:B------:R-:W-:Y:S01]  /*3750*/  LEA.HI.X.SX32 R93, R27, R137.reuse, 0x1, P4 ;  /* 0x000000891b5d7211 */ /* 0x080fe200020f0eff */
[----:B------:R-:W-:Y:S01]  /*3760*/  IMAD R120, R2, 0x4f, RZ ;  /* 0x0000004f02787824 */ /* 0x000fe200078e02ff */
[----:B------:R-:W-:Y:S01]  /*3770*/  LOP3.LUT R6, R0, 0x20, RZ, 0x3c, !PT ;  /* 0x0000002000067812 */ /* 0x000fe200078e3cff */
[----:B------:R0:W-:Y:S01]  /*3780*/  STL.64 [R1+0x318], R94 ;  /* 0x0003185e01007387 */ /* 0x0001e20000100a00 */
[C---:B------:R-:W-:Y:S01]  /*3790*/  IMAD R121, R2.reuse, 0x5, RZ ;  /* 0x0000000502797824 */ /* 0x040fe200078e02ff */
[----:B------:R-:W-:Y:S01]  /*37a0*/  LOP3.LUT R3, R11, 0x20, RZ, 0x3c, !PT ;  /* 0x000000200b037812 */ /* 0x000fe200078e3cff */
[C---:B------:R-:W-:Y:S01]  /*37b0*/  IMAD R39, R2.reuse, 0x14, RZ ;  /* 0x0000001402277824 */ /* 0x040fe200078e02ff */
[----:B------:R-:W-:Y:S01]  /*37c0*/  STL.64 [R1+0x128], R96 ;  /* 0x0001286001007387 */ /* 0x000fe20000100a00 */
[----:B------:R-:W-:Y:S01]  /*37d0*/  IMAD R40, R2, 0x28, RZ ;  /* 0x0000002802287824 */ /* 0x000fe200078e02ff */
[----:B------:R-:W-:Y:S01]  /*37e0*/  LOP3.LUT R6, R0, 0x50, RZ, 0x3c, !PT ;  /* 0x0000005000067812 */ /* 0x000fe200078e3cff */
[C---:B------:R-:W-:Y:S01]  /*37f0*/  IMAD R41, R2.reuse, 0x50, RZ ;  /* 0x0000005002297824 */ /* 0x040fe200078e02ff */
[----:B------:R1:W-:Y:S01]  /*3800*/  STL.64 [R1+0x2d0], R92 ;  /* 0x0002d05c01007387 */ /* 0x0003e20000100a00 */
[C---:B------:R-:W-:Y:S01]  /*3810*/  IMAD R117, R2.reuse, 0xa0, RZ ;  /* 0x000000a002757824 */ /* 0x040fe200078e02ff */
[----:B------:R-:W-:Y:S01]  /*3820*/  LOP3.LUT R3, R13, 0x40, RZ, 0x3c, !PT ;  /* 0x000000400d037812 */ /* 0x000fe200078e3cff */
[C---:B------:R-:W-:Y:S01]  /*3830*/  IMAD R122, R2.reuse, 0xa2, RZ ;  /* 0x000000a2027a7824 */ /* 0x040fe200078e02ff */
[----:B------:R2:W-:Y:S01]  /*3840*/  STL.64 [R1+0x240], R4 ;  /* 0x0002400401007387 */ /* 0x0005e20000100a00 */
[-C--:B0-----:R-:W-:Y:S01]  /*3850*/  IADD3 R94, P3, R105, R136.reuse, RZ ;  /* 0x00000088695e7210 */ /* 0x081fe20007f7e0ff */
[----:B------:R-:W-:Y:S01]  /*3860*/  IMAD R42, R2, 0x52, RZ ;  /* 0x00000052022a7824 */ /* 0x000fe200078e02ff */
[----:B------:R-:W-:Y:S01]  /*3870*/  LOP3.LUT P0, RZ, R219, 0x7, RZ, 0xc0, !PT ;  /* 0x00000007dbff7812 */ /* 0x000fe2000780c0ff */
[----:B------:R0:W-:Y:S01]  /*3880*/  STL.64 [R1+0x120], R90 ;  /* 0x0001205a01007387 */ /* 0x0001e20000100a00 */
[-C--:B------:R-:W-:Y:S01]  /*3890*/  LEA.HI.X.SX32 R95, R110, R137.reuse, 0x1, P3 ;  /* 0x000000896e5f7211 */ /* 0x080fe200018f0eff */
[C---:B------:R-:W-:Y:S01]  /*38a0*/  IMAD R123, R2.reuse, 0xa4, RZ ;  /* 0x000000a4027b7824 */ /* 0x040fe200078e02ff */
[-C--:B------:R-:W-:Y:S01]  /*38b0*/  IADD3 R32, P3, R109, R136.reuse, RZ ;  /* 0x000000886d207210 */ /* 0x080fe20007f7e0ff */
[C---:B------:R-:W-:Y:S01]  /*38c0*/  IMAD R126, R2.reuse, 0x51, RZ ;  /* 0x00000051027e7824 */ /* 0x040fe200078e02ff */
[-C--:B-1----:R-:W-:Y:S01]  /*38d0*/  IADD3 R92, P4, R107, R136.reuse, RZ ;  /* 0x000000886b5c7210 */ /* 0x082fe20007f9e0ff */
[----:B------:R-:W-:Y:S01]  /*38e0*/  IMAD R127, R2, 0x29, RZ ;  /* 0x00000029027f7824 */ /* 0x000fe200078e02ff */
[-C--:B------:R-:W-:Y:S01]  /*38f0*/  LEA.HI.X.SX32 R33, R36, R137.reuse, 0x1, P3 ;  /* 0x0000008924217211 */ /* 0x080fe200018f0eff */
[----:B------:R-:W-:Y:S01]  /*3900*/  IMAD R124, R2, 0xa6, RZ ;  /* 0x000000a6027c7824 */ /* 0x000fe200078e02ff */
[-C--:B--2---:R-:W-:Y:S01]  /*3910*/  IADD3 R4, P5, R34, R136.reuse, RZ ;  /* 0x0000008822047210 */ /* 0x084fe20007fbe0ff */
[----:B------:R-:W-:Y:S01]  /*3920*/  IMAD R43, R2, 0x2a, RZ ;  /* 0x0000002a022b7824 */ /* 0x000fe200078e02ff */
[-C--:B------:R-:W-:Y:S01]  /*3930*/  LEA.HI.X.SX32 R93, R34, R137.reuse, 0x1, P4 ;  /* 0x00000089225d7211 */ /* 0x080fe200020f0eff */
[C---:B------:R-:W-:Y:S01]  /*3940*/  IMAD R44, R2.reuse, 0x54, RZ ;  /* 0x00000054022c7824 */ /* 0x040fe200078e02ff */
[-C--:B------:R-:W-:Y:S01]  /*3950*/  LEA.HI.X.SX32 R5, R111, R137.reuse, 0x1, P5 ;  /* 0x000000896f057211 */ /* 0x080fe200028f0eff */
[----:B------:R-:W-:Y:S01]  /*3960*/  IMAD R129, R2, 0x53, RZ ;  /* 0x0000005302817824 */ /* 0x000fe200078e02ff */
[-C--:B0-----:R-:W-:Y:S01]  /*3970*/  IADD3 R90, P2, R108, R136.reuse, RZ ;  /* 0x000000886c5a7210 */ /* 0x081fe20007f5e0ff */
[----:B------:R-:W-:Y:S01]  /*3980*/  IMAD R125, R2, 0xa8, RZ ;  /* 0x000000a8027d7824 */ /* 0x000fe200078e02ff */
[-C--:B------:R-:W-:Y:S01]  /*3990*/  IADD3 R26, P4, R36, R136.reuse, RZ ;  /* 0x00000088241a7210 */ /* 0x080fe20007f9e0ff */
[----:B------:R0:W-:Y:S01]  /*39a0*/  STL.64 [R1+0x238], R4 ;  /* 0x0002380401007387 */ /* 0x0001e20000100a00 */
[-C--:B------:R-:W-:Y:S01]  /*39b0*/  LEA.HI.X.SX32 R91, R113, R137.reuse, 0x1, P2 ;  /* 0x00000089715b7211 */ /* 0x080fe200010f0eff */
[C---:B------:R-:W-:Y:S01]  /*39c0*/  IMAD R132, R2.reuse, 0x15, RZ ;  /* 0x0000001502847824 */ /* 0x040fe200078e02ff */
[CC--:B------:R-:W-:Y:S01]  /*39d0*/  LEA.HI.X.SX32 R27, R35.reuse, R137.reuse, 0x1, P4 ;  /* 0x00000089231b7211 */ /* 0x0c0fe200020f0eff */
[----:B------:R-:W-:Y:S01]  /*39e0*/  STL.64 [R1+0x118], R94 ;  /* 0x0001185e01007387 */ /* 0x000fe20000100a00 */
[C---:B------:R-:W-:Y:S01]  /*39f0*/  IMAD R128, R2.reuse, 0xaa, RZ ;  /* 0x000000aa02807824 */ /* 0x040fe200078e02ff */
[----:B------:R-:W-:Y:S01]  /*3a00*/  MOV R16, RZ ;  /* 0x000000ff00107202 */ /* 0x000fe20000000f00 */
[C---:B------:R-:W-:Y:S01]  /*3a10*/  IMAD R45, R2.reuse, 0x56, RZ ;  /* 0x00000056022d7824 */ /* 0x040fe200078e02ff */
[----:B------:R1:W-:Y:S01]  /*3a20*/  STL.64 [R1+0x108], R90 ;  /* 0x0001085a01007387 */ /* 0x0003e20000100a00 */
[C---:B------:R-:W-:Y:S01]  /*3a30*/  IMAD R131, R2.reuse, 0xac, RZ ;  /* 0x000000ac02837824 */ /* 0x040fe200078e02ff */
[----:B------:R-:W-:Y:S01]  /*3a40*/  MOV R8, 0x3f800000 ;  /* 0x3f80000000087802 */ /* 0x000fe20000000f00 */
[C---:B------:R-:W-:Y:S01]  /*3a50*/  IMAD R133, R2.reuse, 0xae, RZ ;  /* 0x000000ae02857824 */ /* 0x040fe200078e02ff */
[-C--:B0-----:R-:W-:Y:S01]  /*3a60*/  IADD3 R4, P5, R35, R136.reuse, RZ ;  /* 0x0000008823047210 */ /* 0x081fe20007fbe0ff */
[----:B------:R-:W-:Y:S01]  /*3a70*/  STL.64 [R1+0x110], R92 ;  /* 0x0001105c01007387 */ /* 0x000fe20000100a00 */
[C---:B------:R-:W-:Y:S01]  /*3a80*/  IMAD R135, R2.reuse, 0x55, RZ ;  /* 0x0000005502877824 */ /* 0x040fe200078e02ff */
[----:B------:R-:W-:Y:S01]  /*3a90*/  LOP3.LUT R3, R25, 0x60, RZ, 0x3c, !PT ;  /* 0x0000006019037812 */ /* 0x000fe200078e3cff */
[C---:B------:R-:W-:Y:S01]  /*3aa0*/  IMAD R138, R2.reuse, 0x2b, RZ ;  /* 0x0000002b028a7824 */ /* 0x040fe200078e02ff */
[----:B------:R-:W-:Y:S01]  /*3ab0*/  LEA.HI.X.SX32 R5, R115, R137, 0x1, P5 ;  /* 0x0000008973057211 */ /* 0x000fe200028f0eff */
[----:B------:R-:W-:Y:S01]  /*3ac0*/  IMAD R139, R2, 0x57, RZ ;  /* 0x00000057028b7824 */ /* 0x000fe200078e02ff */
[----:B-1----:R-:W-:Y:S01]  /*3ad0*/  IADD3 R90, P2, R112, R136, RZ ;  /* 0x00000088705a7210 */ /* 0x002fe20007f5e0ff */
[----:B------:R-:W-:-:S02]  /*3ae0*/  IMAD R46, R2, 0x16, RZ ;  /* 0x00000016022e7824 */ /* 0x000fc400078e02ff */
[----:B------:R0:W-:Y:S01]  /*3af0*/  STL.64 [R1+0x2c8], R4 ;  /* 0x0002c80401007387 */ /* 0x0001e20000100a00 */
[----:B------:R-:W-:Y:S01]  /*3b00*/  IMAD R47, R2, 0x2c, RZ ;  /* 0x0000002c022f7824 */ /* 0x000fe200078e02ff */
[-C--:B------:R-:W-:Y:S01]  /*3b10*/  LEA.HI.X.SX32 R91, R118, R137.reuse, 0x1, P2 ;  /* 0x00000089765b7211 */ /* 0x080fe200010f0eff */
[C---:B------:R-:W-:Y:S01]  /*3b20*/  IMAD R48, R2.reuse, 0x58, RZ ;  /* 0x0000005802307824 */ /* 0x040fe200078e02ff */
[----:B------:R1:W-:Y:S01]  /*3b30*/  STL.64 [R1+0x230], R26 ;  /* 0x0002301a01007387 */ /* 0x0003e20000100a00 */
[-C--:B------:R-:W-:Y:S01]  /*3b40*/  IADD3 R34, P2, R117, R136.reuse, RZ ;  /* 0x0000008875227210 */ /* 0x080fe20007f5e0ff */
[C---:B------:R-:W-:Y:S02]  /*3b50*/  IMAD R141, R2.reuse, 0xb, RZ ;  /* 0x0000000b028d7824 */ /* 0x040fe400078e02ff */
[----:B------:R2:W-:Y:S01]  /*3b60*/  STL.64 [R1+0x100], R32 ;  /* 0x0001002001007387 */ /* 0x0005e20000100a00 */
[----:B------:R-:W-:Y:S01]  /*3b70*/  LEA.HI.X.SX32 R35, R41, R137, 0x1, P2 ;  /* 0x0000008929237211 */ /* 0x000fe200010f0eff */
[----:B------:R-:W-:Y:S01]  /*3b80*/  IMAD R134, R2, 0xb0, RZ ;  /* 0x000000b002867824 */ /* 0x000fe200078e02ff */
[----:B0-----:R-:W-:Y:S01]  /*3b90*/  IADD3 R4, P5, R114, R136, RZ ;  /* 0x0000008872047210 */ /* 0x001fe20007fbe0ff */
[----:B------:R-:W-:-:S02]  /*3ba0*/  IMAD R140, R2, 0xb2, RZ ;  /* 0x000000b2028c7824 */ /* 0x000fc400078e02ff */
[C---:B------:R-:W-:Y:S01]  /*3bb0*/  IMAD R49, R2.reuse, 0x5a, RZ ;  /* 0x0000005a02317824 */ /* 0x040fe200078e02ff */
[CC--:B-1----:R-:W-:Y:S01]  /*3bc0*/  IADD3 R26, P4, R37.reuse, R136.reuse, RZ ;  /* 0x00000088251a7210 */ /* 0x0c2fe20007f9e0ff */
[C---:B------:R-:W-:Y:S01]  /*3bd0*/  IMAD R142, R2.reuse, 0xb4, RZ ;  /* 0x000000b4028e7824 */ /* 0x040fe200078e02ff */
[-C--:B------:R-:W-:Y:S01]  /*3be0*/  LEA.HI.X.SX32 R5, R37, R137.reuse, 0x1, P5 ;  /* 0x0000008925057211 */ /* 0x080fe200028f0eff */
[C---:B------:R-:W-:Y:S01]  /*3bf0*/  IMAD R145, R2.reuse, 0x59, RZ ;  /* 0x0000005902917824 */ /* 0x040fe200078e02ff */
[-C--:B------:R-:W-:Y:S01]  /*3c00*/  LEA.HI.X.SX32 R27, R119, R137.reuse, 0x1, P4 ;  /* 0x00000089771b7211 */ /* 0x080fe200020f0eff */
[----:B------:R-:W-:Y:S01]  /*3c10*/  IMAD R146, R2, 0x2d, RZ ;  /* 0x0000002d02927824 */ /* 0x000fe200078e02ff */
[----:B--2---:R-:W-:Y:S01]  /*3c20*/  IADD3 R32, P3, R116, R136, RZ ;  /* 0x0000008874207210 */ /* 0x004fe20007f7e0ff */
[----:B------:R-:W-:Y:S02]  /*3c30*/  IMAD R143, R2, 0xb6, RZ ;  /* 0x000000b6028f7824 */ /* 0x000fe400078e02ff */
[----:B------:R0:W-:Y:S01]  /*3c40*/  STL.64 [R1+0x228], R26 ;  /* 0x0002281a01007387 */ /* 0x0001e20000100a00 */
[----:B------:R-:W-:Y:S01]  /*3c50*/  LEA.HI.X.SX32 R33, R120, R137, 0x1, P3 ;  /* 0x0000008978217211 */ /* 0x000fe200018f0eff */
[----:B------:R-:W-:-:S02]  /*3c60*/  IMAD R50, R2, 0x2e, RZ ;  /* 0x0000002e02327824 */ /* 0x000fc400078e02ff */
[----:B------:R-:W-:Y:S01]  /*3c70*/  STL.64 [R1+0xf8], R90 ;  /* 0x0000f85a01007387 */ /* 0x000fe20000100a00 */
[C---:B------:R-:W-:Y:S02]  /*3c80*/  IMAD R51, R2.reuse, 0x5c, RZ ;  /* 0x0000005c02337824 */ /* 0x040fe400078e02ff */
[C---:B------:R-:W-:Y:S01]  /*3c90*/  IMAD R148, R2.reuse, 0x5b, RZ ;  /* 0x0000005b02947824 */ /* 0x040fe200078e02ff */
[----:B------:R1:W-:Y:S01]  /*3ca0*/  STL.64 [R1+0xf0], R4 ;  /* 0x0000f00401007387 */ /* 0x0003e20000100a00 */
[C---:B------:R-:W-:Y:S02]  /*3cb0*/  IMAD R150, R2.reuse, 0x17, RZ ;  /* 0x0000001702967824 */ /* 0x040fe400078e02ff */
[----:B------:R-:W-:Y:S01]  /*3cc0*/  IMAD R144, R2, 0xb8, RZ ;  /* 0x000000b802907824 */ /* 0x000fe200078e02ff */
[----:B0-----:R-:W-:Y:S01]  /*3cd0*/  IADD3 R26, P4, R38, R136, RZ ;  /* 0x00000088261a7210 */ /* 0x001fe20007f9e0ff */
[----:B------:R0:W-:Y:S01]  /*3ce0*/  STL.64 [R1+0xe8], R32 ;  /* 0x0000e82001007387 */ /* 0x0001e20000100a00 */
[----:B------:R-:W-:-:S02]  /*3cf0*/  IMAD R147, R2, 0xba, RZ ;  /* 0x000000ba02937824 */ /* 0x000fc400078e02ff */
[-C--:B------:R-:W-:Y:S01]  /*3d00*/  LEA.HI.X.SX32 R27, R121, R137.reuse, 0x1, P4 ;  /* 0x00000089791b7211 */ /* 0x080fe200020f0eff */
[C---:B------:R-:W-:Y:S02]  /*3d10*/  IMAD R52, R2.reuse, 0x5e, RZ ;  /* 0x0000005e02347824 */ /* 0x040fe400078e02ff */
[C---:B------:R-:W-:Y:S01]  /*3d20*/  IMAD R149, R2.reuse, 0xbc, RZ ;  /* 0x000000bc02957824 */ /* 0x040fe200078e02ff */
[-C--:B-1----:R-:W-:Y:S01]  /*3d30*/  IADD3 R4, P5, R39, R136.reuse, RZ ;  /* 0x0000008827047210 */ /* 0x082fe20007fbe0ff */
[----:B------:R1:W-:Y:S01]  /*3d40*/  STL.64 [R1+0x338], R26 ;  /* 0x0003381a01007387 */ /* 0x0003e20000100a00 */
[----:B------:R-:W-:Y:S02]  /*3d50*/  IMAD R153, R2, 0x5d, RZ ;  /* 0x0000005d02997824 */ /* 0x000fe400078e02ff */
[----:B------:R-:W-:Y:S01]  /*3d60*/  LEA.HI.X.SX32 R5, R38, R137, 0x1, P5 ;  /* 0x0000008926057211 */ /* 0x000fe200028f0eff */
[----:B------:R-:W-:Y:S01]  /*3d70*/  IMAD R154, R2, 0x2f, RZ ;  /* 0x0000002f029a7824 */ /* 0x000fe200078e02ff */
[----:B0-----:R-:W-:Y:S01]  /*3d80*/  IADD3 R32, P3, R40, R136, RZ ;  /* 0x0000008828207210 */ /* 0x001fe20007f7e0ff */
[----:B------:R-:W-:-:S02]  /*3d90*/  IMAD R151, R2, 0xbe, RZ ;  /* 0x000000be02977824 */ /* 0x000fc400078e02ff */
[----:B------:R0:W-:Y:S01]  /*3da0*/  STL.64 [R1+0x310], R4 ;  /* 0x0003100401007387 */ /* 0x0001e20000100a00 */
[-C--:B------:R-:W-:Y:S01]  /*3db0*/  LEA.HI.X.SX32 R33, R39, R137.reuse, 0x1, P3 ;  /* 0x0000008927217211 */ /* 0x080fe200018f0eff */
[C---:B------:R-:W-:Y:S01]  /*3dc0*/  IMAD R53, R2.reuse, 0x6, RZ ;  /* 0x0000000602357824 */ /* 0x040fe200078e02ff */
[-C--:B-1----:R-:W-:Y:S01]  /*3dd0*/  IADD3 R26, P4, R41, R136.reuse, RZ ;  /* 0x00000088291a7210 */ /* 0x082fe20007f9e0ff */
[C---:B------:R-:W-:Y:S02]  /*3de0*/  IMAD R54, R2.reuse, 0xc, RZ ;  /* 0x0000000c02367824 */ /* 0x040fe400078e02ff */
[----:B------:R1:W-:Y:S01]  /*3df0*/  STL.64 [R1+0x2c0], R32 ;  /* 0x0002c02001007387 */ /* 0x0003e20000100a00 */
[----:B------:R-:W-:Y:S01]  /*3e00*/  IMAD R155, R2, 0x5f, RZ ;  /* 0x0000005f029b7824 */ /* 0x000fe200078e02ff */
[----:B------:R-:W-:Y:S01]  /*3e10*/  LEA.HI.X.SX32 R27, R40, R137, 0x1, P4 ;  /* 0x00000089281b7211 */ /* 0x000fe200020f0eff */
[C---:B------:R-:W-:Y:S02]  /*3e20*/  IMAD R156, R2.reuse, 0x3, RZ ;  /* 0x00000003029c7824 */ /* 0x040fe400078e02ff */
[----:B------:R-:W-:Y:S01]  /*3e30*/  IMAD R55, R2, 0x18, RZ ;  /* 0x0000001802377824 */ /* 0x000fe200078e02ff */
[----:B0-----:R-:W-:Y:S01]  /*3e40*/  IADD3 R4, P5, R122, R136, RZ ;  /* 0x000000887a047210 */ /* 0x001fe20007fbe0ff */
[----:B------:R0:W-:Y:S01]  /*3e50*/  STL.64 [R1+0x220], R26 ;  /* 0x0002201a01007387 */ /* 0x0001e20000100a00 */
[----:B------:R-:W-:-:S02]  /*3e60*/  IMAD R56, R2, 0x30, RZ ;  /* 0x0000003002387824 */ /* 0x000fc400078e02ff */
[-C--:B------:R-:W-:Y:S01]  /*3e70*/  LEA.HI.X.SX32 R5, R126, R137.reuse, 0x1, P5 ;  /* 0x000000897e057211 */ /* 0x080fe200028f0eff */
[----:B------:R2:W-:Y:S01]  /*3e80*/  STL.64 [R1+0xe0], R34 ;  /* 0x0000e02201007387 */ /* 0x0005e20000100a00 */
[-C--:B-1----:R-:W-:Y:S01]  /*3e90*/  IADD3 R32, P3, R123, R136.reuse, RZ ;  /* 0x000000887b207210 */ /* 0x082fe20007f7e0ff */
[----:B------:R-:W-:Y:S02]  /*3ea0*/  IMAD R57, R2, 0x60, RZ ;  /* 0x0000006002397824 */ /* 0x000fe400078e02ff */
[----:B------:R1:W-:Y:S01]  /*3eb0*/  STL.64 [R1+0xd8], R4 ;  /* 0x0000d80401007387 */ /* 0x0003e20000100a00 */
[-C--:B------:R-:W-:Y:S01]  /*3ec0*/  LEA.HI.X.SX32 R33, R42, R137.reuse, 0x1, P3 ;  /* 0x000000892a217211 */ /* 0x080fe200018f0eff */
[----:B------:R-:W-:Y:S01]  /*3ed0*/  IMAD R152, R2, 0xc0, RZ ;  /* 0x000000c002987824 */ /* 0x000fe200078e02ff */
[-C--:B0-----:R-:W-:Y:S01]  /*3ee0*/  IADD3 R26, P4, R42, R136.reuse, RZ ;  /* 0x000000882a1a7210 */ /* 0x081fe20007f9e0ff */
[C---:B------:R-:W-:Y:S02]  /*3ef0*/  IMAD R157, R2.reuse, 0xc2, RZ ;  /* 0x000000c2029d7824 */ /* 0x040fe400078e02ff */
[C---:B------:R-:W-:Y:S01]  /*3f00*/  IMAD R58, R2.reuse, 0x62, RZ ;  /* 0x00000062023a7824 */ /* 0x040fe200078e02ff */
[-C--:B------:R-:W-:Y:S01]  /*3f10*/  LEA.HI.X.SX32 R27, R127, R137.reuse, 0x1, P4 ;  /* 0x000000897f1b7211 */ /* 0x080fe200020f0eff */
[----:B------:R-:W-:Y:S01]  /*3f20*/  IMAD R158, R2, 0xc4, RZ ;  /* 0x000000c4029e7824 */ /* 0x000fe200078e02ff */
[-C--:B--2---:R-:W-:Y:S01]  /*3f30*/  IADD3 R34, P2, R124, R136.reuse, RZ ;  /* 0x000000887c227210 */ /* 0x084fe20007f5e0ff */
[C---:B------:R-:W-:Y:S01]  /*3f40*/  IMAD R161, R2.reuse, 0x61, RZ ;  /* 0x0000006102a17824 */ /* 0x040fe200078e02ff */
[----:B-1----:R-:W-:Y:S01]  /*3f50*/  IADD3 R4, P5, R125, R136, RZ ;  /* 0x000000887d047210 */ /* 0x002fe20007fbe0ff */
[----:B------:R0:W-:Y:S01]  /*3f60*/  STL.64 [R1+0x218], R26 ;  /* 0x0002181a01007387 */ /* 0x0001e20000100a00 */
[-C--:B------:R-:W-:Y:S01]  /*3f70*/  LEA.HI.X.SX32 R35, R129, R137.reuse, 0x1, P2 ;  /* 0x0000008981237211 */ /* 0x080fe200010f0eff */
[----:B------:R-:W-:Y:S01]  /*3f80*/  IMAD R162, R2, 0x31, RZ ;  /* 0x0000003102a27824 */ /* 0x000fe200078e02ff */
[----:B------:R-:W-:Y:S01]  /*3f90*/  LEA.HI.X.SX32 R5, R44, R137, 0x1, P5 ;  /* 0x000000892c057211 */ /* 0x000fe200028f0eff */
[----:B------:R1:W-:Y:S01]  /*3fa0*/  STL.64 [R1+0xd0], R32 ;  /* 0x0000d02001007387 */ /* 0x0003e20000100a00 */
[----:B------:R-:W-:-:S02]  /*3fb0*/  IMAD R159, R2, 0xc6, RZ ;  /* 0x000000c6029f7824 */ /* 0x000fc400078e02ff */
[C---:B------:R-:W-:Y:S01]  /*3fc0*/  IMAD R59, R2.reuse, 0x32, RZ ;  /* 0x00000032023b7824 */ /* 0x040fe200078e02ff */
[----:B------:R2:W-:Y:S01]  /*3fd0*/  STL.64 [R1+0xc8], R34 ;  /* 0x0000c82201007387 */ /* 0x0005e20000100a00 */
[C---:B------:R-:W-:Y:S02]  /*3fe0*/  IMAD R60, R2.reuse, 0x64, RZ ;  /* 0x00000064023c7824 */ /* 0x040fe400078e02ff */
[C---:B------:R-:W-:Y:S01]  /*3ff0*/  IMAD R164, R2.reuse, 0x63, RZ ;  /* 0x0000006302a47824 */ /* 0x040fe200078e02ff */
[CC--:B0-----:R-:W-:Y:S01]  /*4000*/  IADD3 R26, P4, R43.reuse, R136.reuse, RZ ;  /* 0x000000882b1a7210 */ /* 0x0c1fe20007f9e0ff */
[C---:B------:R-:W-:Y:S02]  /*4010*/  IMAD R160, R2.reuse, 0xc8, RZ ;  /* 0x000000c802a07824 */ /* 0x040fe400078e02ff */
[----:B------:R-:W-:Y:S01]  /*4020*/  IMAD R166, R2, 0x19, RZ ;  /* 0x0000001902a67824 */ /* 0x000fe200078e02ff */
[-C--:B-1----:R-:W-:Y:S01]  /*4030*/  IADD3 R32, P3, R44, R136.reuse, RZ ;  /* 0x000000882c207210 */ /* 0x082fe20007f7e0ff */
[----:B------:R-:W-:Y:S01]  /*4040*/  IMAD R163, R2, 0xca, RZ ;  /* 0x000000ca02a37824 */ /* 0x000fe200078e02ff */
[-C--:B------:R-:W-:Y:S01]  /*4050*/  LEA.HI.X.SX32 R27, R132, R137.reuse, 0x1, P4 ;  /* 0x00000089841b7211 */ /* 0x080fe200020f0eff */
[C---:B------:R-:W-:Y:S01]  /*4060*/  IMAD R61, R2.reuse, 0x66, RZ ;  /* 0x00000066023d7824 */ /* 0x040fe200078e02ff */
[----:B------:R-:W-:Y:S01]  /*4070*/  LEA.HI.X.SX32 R33, R43, R137, 0x1, P3 ;  /* 0x000000892b217211 */ /* 0x000fe200018f0eff */
[----:B------:R-:W-:Y:S01]  /*4080*/  IMAD R165, R2, 0xcc, RZ ;  /* 0x000000cc02a57824 */ /* 0x000fe200078e02ff */
[----:B--2---:R-:W-:Y:S01]  /*4090*/  IADD3 R34, P2, R128, R136, RZ ;  /* 0x0000008880227210 */ /* 0x004fe20007f5e0ff */
[----:B------:R0:W-:Y:S01]  /*40a0*/  STL.64 [R1+0x2b8], R26 ;  /* 0x0002b81a01007387 */ /* 0x0001e20000100a00 */
[----:B------:R-:W-:-:S02]  /*40b0*/  IMAD R167, R2, 0xce, RZ ;  /* 0x000000ce02a77824 */ /* 0x000fc400078e02ff */
[-C--:B------:R-:W-:Y:S01]  /*40c0*/  LEA.HI.X.SX32 R35, R135, R137.reuse, 0x1, P2 ;  /* 0x0000008987237211 */ /* 0x080fe200010f0eff */
[----:B------:R1:W-:Y:S01]  /*40d0*/  STL.64 [R1+0x210], R32 ;  /* 0x0002102001007387 */ /* 0x0003e20000100a00 */
[C---:B------:R-:W-:Y:S02]  /*40e0*/  IMAD R169, R2.reuse, 0x65, RZ ;  /* 0x0000006502a97824 */ /* 0x040fe400078e02ff */
[C---:B------:R-:W-:Y:S01]  /*40f0*/  IMAD R170, R2.reuse, 0x33, RZ ;  /* 0x0000003302aa7824 */ /* 0x040fe200078e02ff */
[----:B------:R2:W-:Y:S01]  /*4100*/  STL.64 [R1+0xc0], R4 ;  /* 0x0000c00401007387 */ /* 0x0005e20000100a00 */
[C---:B------:R-:W-:Y:S02]  /*4110*/  IMAD R171, R2.reuse, 0x67, RZ ;  /* 0x0000006702ab7824 */ /* 0x040fe400078e02ff */
[C---:B------:R-:W-:Y:S01]  /*4120*/  IMAD R62, R2.reuse, 0x1a, RZ ;  /* 0x0000001a023e7824 */ /* 0x040fe200078e02ff */
[-C--:B0-----:R-:W-:Y:S01]  /*4130*/  IADD3 R26, P4, R131, R136.reuse, RZ ;  /* 0x00000088831a7210 */ /* 0x081fe20007f9e0ff */
[----:B------:R0:W-:Y:S01]  /*4140*/  STL.64 [R1+0xb8], R34 ;  /* 0x0000b82201007387 */ /* 0x0001e20000100a00 */
[C---:B------:R-:W-:Y:S01]  /*4150*/  IMAD R63, R2.reuse, 0x34, RZ ;  /* 0x00000034023f7824 */ /* 0x040fe200078e02ff */
[CC--:B-1----:R-:W-:Y:S01]  /*4160*/  IADD3 R32, P3, R45.reuse, R136.reuse, RZ ;  /* 0x000000882d207210 */ /* 0x0c2fe20007f7e0ff */
[C---:B------:R-:W-:Y:S01]  /*4170*/  IMAD R64, R2.reuse, 0x68, RZ ;  /* 0x0000006802407824 */ /* 0x040fe200078e02ff */
[-C--:B------:R-:W-:Y:S01]  /*4180*/  LEA.HI.X.SX32 R27, R45, R137.reuse, 0x1, P4 ;  /* 0x000000892d1b7211 */ /* 0x080fe200020f0eff */
[C---:B------:R-:W-:Y:S01]  /*4190*/  IMAD R173, R2.reuse, 0xd, RZ ;  /* 0x0000000d02ad7824 */ /* 0x040fe200078e02ff */
[-C--:B--2---:R-:W-:Y:S01]  /*41a0*/  IADD3 R4, P5, R133, R136.reuse, RZ ;  /* 0x0000008885047210 */ /* 0x084fe20007fbe0ff */
[----:B------:R-:W-:Y:S01]  /*41b0*/  IMAD R168, R2, 0xd0, RZ ;  /* 0x000000d002a87824 */ /* 0x000fe200078e02ff */
[-C--:B------:R-:W-:Y:S01]  /*41c0*/  LEA.HI.X.SX32 R33, R138, R137.reuse, 0x1, P3 ;  /* 0x000000898a217211 */ /* 0x080fe200018f0eff */
[C---:B------:R-:W-:Y:S01]  /*41d0*/  IMAD R172, R2.reuse, 0xd2, RZ ;  /* 0x000000d202ac7824 */ /* 0x040fe200078e02ff */
[----:B------:R-:W-:Y:S01]  /*41e0*/  LEA.HI.X.SX32 R5, R139, R137, 0x1, P5 ;  /* 0x000000898b057211 */ /* 0x000fe200028f0eff */
[----:B------:R-:W-:Y:S01]  /*41f0*/  IMAD R65, R2, 0x6a, RZ ;  /* 0x0000006a02417824 */ /* 0x000fe200078e02ff */
[----:B0-----:R-:W-:Y:S01]  /*4200*/  IADD3 R34, P2, R134, R136, RZ ;  /* 0x0000008886227210 */ /* 0x001fe20007f5e0ff */
[----:B------:R0:W-:Y:S01]  /*4210*/  STL.64 [R1+0x208], R32 ;  /* 0x0002082001007387 */ /* 0x0001e20000100a00 */
[----:B------:R-:W-:-:S02]  /*4220*/  IMAD R174, R2, 0xd4, RZ ;  /* 0x000000d402ae7824 */ /* 0x000fc400078e02ff */
[----:B------:R-:W-:Y:S01]  /*4230*/  LEA.HI.X.SX32 R35, R48, R137, 0x1, P2 ;  /* 0x0000008930237211 */ /* 0x000fe200010f0eff */
[----:B------:R1:W-:Y:S01]  /*4240*/  STL.64 [R1+0xb0], R26 ;  /* 0x0000b01a01007387 */ /* 0x0003e20000100a00 */
[C---:B------:R-:W-:Y:S02]  /*4250*/  IMAD R177, R2.reuse, 0x69, RZ ;  /* 0x0000006902b17824 */ /* 0x040fe400078e02ff */
[C---:B------:R-:W-:Y:S01]  /*4260*/  IMAD R178, R2.reuse, 0x35, RZ ;  /* 0x0000003502b27824 */ /* 0x040fe200078e02ff */
[----:B------:R2:W-:Y:S01]  /*4270*/  STL.64 [R1+0xa8], R4 ;  /* 0x0000a80401007387 */ /* 0x0005e20000100a00 */
[C---:B------:R-:W-:Y:S02]  /*4280*/  IMAD R175, R2.reuse, 0xd6, RZ ;  /* 0x000000d602af7824 */ /* 0x040fe400078e02ff */
[----:B------:R-:W-:Y:S01]  /*4290*/  IMAD R67, R2, 0x6c, RZ ;  /* 0x0000006c02437824 */ /* 0x000fe200078e02ff */
[----:B0-----:R-:W-:Y:S01]  /*42a0*/  IADD3 R32, P3, R46, R136, RZ ;  /* 0x000000882e207210 */ /* 0x001fe20007f7e0ff */
[----:B------:R-:W-:-:S02]  /*42b0*/  IMAD R179, R2, 0x6b, RZ ;  /* 0x0000006b02b37824 */ /* 0x000fc400078e02ff */
[C---:B------:R-:W-:Y:S01]  /*42c0*/  IMAD R66, R2.reuse, 0x36, RZ ;  /* 0x0000003602427824 */ /* 0x040fe200078e02ff */
[-C--:B-1----:R-:W-:Y:S01]  /*42d0*/  IADD3 R26, P4, R47, R136.reuse, RZ ;  /* 0x000000882f1a7210 */ /* 0x082fe20007f9e0ff */
[C---:B------:R-:W-:Y:S01]  /*42e0*/  IMAD R176, R2.reuse, 0xd8, RZ ;  /* 0x000000d802b07824 */ /* 0x040fe200078e02ff */
[-C--:B------:R-:W-:Y:S01]  /*42f0*/  LEA.HI.X.SX32 R33, R141, R137.reuse, 0x1, P3 ;  /* 0x000000898d217211 */ /* 0x080fe200018f0eff */
[----:B------:R-:W-:Y:S01]  /*4300*/  IMAD R68, R2, 0x6e, RZ ;  /* 0x0000006e02447824 */ /* 0x000fe200078e02ff */
[----:B--2---:R-:W-:Y:S01]  /*4310*/  IADD3 R4, P5, R48, R136, RZ ;  /* 0x0000008830047210 */ /* 0x004fe20007fbe0ff */
[----:B------:R-:W-:Y:S01]  /*4320*/  IMAD R180, R2, 0x1b, RZ ;  /* 0x0000001b02b47824 */ /* 0x000fe200078e02ff */
[-C--:B------:R-:W-:Y:S01]  /*4330*/  LEA.HI.X.SX32 R27, R46, R137.reuse, 0x1, P4 ;  /* 0x000000892e1b7211 */ /* 0x080fe200020f0eff */
[----:B------:R0:W-:Y:S01]  /*4340*/  STL.64 [R1+0x308], R32 ;  /* 0x0003082001007387 */ /* 0x0001e20000100a00 */
[----:B------:R-:W-:Y:S01]  /*4350*/  LEA.HI.X.SX32 R5, R47, R137, 0x1, P5 ;  /* 0x000000892f057211 */ /* 0x000fe200028f0eff */
[----:B------:R-:W-:-:S02]  /*4360*/  IMAD R182, R2, 0x37, RZ ;  /* 0x0000003702b67824 */ /* 0x000fc400078e02ff */
[----:B------:R1:W-:Y:S01]  /*4370*/  STL.64 [R1+0x2b0], R26 ;  /* 0x0002b01a01007387 */ /* 0x0003e20000100a00 */
[C---:B------:R-:W-:Y:S02]  /*4380*/  IMAD R69, R2.reuse, 0xe, RZ ;  /* 0x0000000e02457824 */ /* 0x040fe400078e02ff */
[C---:B------:R-:W-:Y:S01]  /*4390*/  IMAD R248, R2.reuse, 0xdc, RZ ;  /* 0x000000dc02f87824 */ /* 0x040fe200078e02ff */
[----:B------:R2:W-:Y:S01]  /*43a0*/  STL.64 [R1+0x200], R4 ;  /* 0x0002000401007387 */ /* 0x0005e20000100a00 */
[C---:B------:R-:W-:Y:S02]  /*43b0*/  IMAD R184, R2.reuse, 0x7, RZ ;  /* 0x0000000702b87824 */ /* 0x040fe400078e02ff */
[----:B------:R-:W-:Y:S01]  /*43c0*/  IMAD R70, R2, 0x1c, RZ ;  /* 0x0000001c02467824 */ /* 0x000fe200078e02ff */
[-C--:B0-----:R-:W-:Y:S01]  /*43d0*/  IADD3 R32, P3, R140, R136.reuse, RZ ;  /* 0x000000888c207210 */ /* 0x081fe20007f7e0ff */
[----:B------:R0:W-:Y:S01]  /*43e0*/  STL.64 [R1+0xa0], R34 ;  /* 0x0000a02201007387 */ /* 0x0001e20000100a00 */
[----:B------:R-:W-:Y:S01]  /*43f0*/  IMAD R72, R2, 0x70, RZ ;  /* 0x0000007002487824 */ /* 0x000fe200078e02ff */
[-C--:B-1----:R-:W-:Y:S01]  /*4400*/  IADD3 R26, P4, R142, R136.reuse, RZ ;  /* 0x000000888e1a7210 */ /* 0x082fe20007f9e0ff */
[C---:B------:R-:W-:Y:S01]  /*4410*/  IMAD R244, R2.reuse, 0xde, RZ ;  /* 0x000000de02f47824 */ /* 0x040fe200078e02ff */
[-C--:B------:R-:W-:Y:S01]  /*4420*/  LEA.HI.X.SX32 R33, R145, R137.reuse, 0x1, P3 ;  /* 0x0000008991217211 */ /* 0x080fe200018f0eff */
[C---:B------:R-:W-:Y:S01]  /*4430*/  IMAD R71, R2.reuse, 0x38, RZ ;  /* 0x0000003802477824 */ /* 0x040fe200078e02ff */
[CC--:B--2---:R-:W-:Y:S01]  /*4440*/  IADD3 R4, P5, R49.reuse, R136.reuse, RZ ;  /* 0x0000008831047210 */ /* 0x0c4fe20007fbe0ff */
[----:B------:R-:W-:Y:S01]  /*4450*/  IMAD R183, R2, 0x6f, RZ ;  /* 0x0000006f02b77824 */ /* 0x000fe200078e02ff */
[-C--:B------:R-:W-:Y:S01]  /*4460*/  LEA.HI.X.SX32 R27, R49, R137.reuse, 0x1, P4 ;  /* 0x00000089311b7211 */ /* 0x080fe200020f0eff */
[----:B------:R1:W-:Y:S01]  /*4470*/  STL.64 [R1+0x98], R32 ;  /* 0x0000982001007387 */ /* 0x0003e20000100a00 */
[----:B------:R-:W-:Y:S01]  /*4480*/  LEA.HI.X.SX32 R5, R146, R137, 0x1, P5 ;  /* 0x0000008992057211 */ /* 0x000fe200028f0eff */
[C---:B------:R-:W-:Y:S01]  /*4490*/  IMAD R73, R2.reuse, 0x72, RZ ;  /* 0x0000007202497824 */ /* 0x040fe200078e02ff */
[----:B0-----:R-:W-:Y:S01]  /*44a0*/  IADD3 R34, P2, R143, R136, RZ ;  /* 0x000000888f227210 */ /* 0x001fe20007f5e0ff */
[----:B------:R-:W-:-:S02]  /*44b0*/  IMAD R186, R2, 0x39, RZ ;  /* 0x0000003902ba7824 */ /* 0x000fc400078e02ff */
[----:B------:R0:W-:Y:S01]  /*44c0*/  STL.64 [R1+0x1f8], R4 ;  /* 0x0001f80401007387 */ /* 0x0001e20000100a00 */
[-C--:B------:R-:W-:Y:S01]  /*44d0*/  LEA.HI.X.SX32 R35, R148, R137.reuse, 0x1, P2 ;  /* 0x0000008994237211 */ /* 0x080fe200010f0eff */
[C---:B------:R-:W-:Y:S02]  /*44e0*/  IMAD R232, R2.reuse, 0xe4, RZ ;  /* 0x000000e402e87824 */ /* 0x040fe400078e02ff */
[----:B------:R2:W-:Y:S01]  /*44f0*/  STL.64 [R1+0x90], R26 ;  /* 0x0000901a01007387 */ /* 0x0005e20000100a00 */
[----:B------:R-:W-:Y:S01]  /*4500*/  IMAD R75, R2, 0x74, RZ ;  /* 0x00000074024b7824 */ /* 0x000fe200078e02ff */
[-C--:B-1----:R-:W-:Y:S01]  /*4510*/  IADD3 R32, P3, R144, R136.reuse, RZ ;  /* 0x0000008890207210 */ /* 0x082fe20007f7e0ff */
[C---:B------:R-:W-:Y:S01]  /*4520*/  IMAD R74, R2.reuse, 0x3a, RZ ;  /* 0x0000003a024a7824 */ /* 0x040fe200078e02ff */
[----:B------:R1:W-:Y:S01]  /*4530*/  STL.64 [R1+0x88], R34 ;  /* 0x0000882201007387 */ /* 0x0003e20000100a00 */
[C---:B------:R-:W-:Y:S01]  /*4540*/  IMAD R236, R2.reuse, 0xe2, RZ ;  /* 0x000000e202ec7824 */ /* 0x040fe200078e02ff */
[----:B------:R-:W-:Y:S01]  /*4550*/  LEA.HI.X.SX32 R33, R51, R137, 0x1, P3 ;  /* 0x0000008933217211 */ /* 0x000fe200018f0eff */
[----:B------:R-:W-:Y:S01]  /*4560*/  IMAD R185, R2, 0x71, RZ ;  /* 0x0000007102b97824 */ /* 0x000fe200078e02ff */
[----:B0-----:R-:W-:Y:S01]  /*4570*/  IADD3 R4, P5, R50, R136, RZ ;  /* 0x0000008832047210 */ /* 0x001fe20007fbe0ff */
[----:B------:R-:W-:-:S02]  /*4580*/  IMAD R224, R2, 0xe8, RZ ;  /* 0x000000e802e07824 */ /* 0x000fc400078e02ff */
[C---:B------:R-:W-:Y:S01]  /*4590*/  IMAD R81, R2.reuse, 0x76, RZ ;  /* 0x0000007602517824 */ /* 0x040fe200078e02ff */
[-C--:B--2---:R-:W-:Y:S01]  /*45a0*/  IADD3 R26, P4, R51, R136.reuse, RZ ;  /* 0x00000088331a7210 */ /* 0x084fe20007f9e0ff */
[----:B------:R-:W-:Y:S01]  /*45b0*/  IMAD R188, R2, 0x1d, RZ ;  /* 0x0000001d02bc7824 */ /* 0x000fe200078e02ff */
[-C--:B------:R-:W-:Y:S01]  /*45c0*/  LEA.HI.X.SX32 R5, R150, R137.reuse, 0x1, P5 ;  /* 0x0000008996057211 */ /* 0x080fe200028f0eff */
[----:B------:R-:W-:Y:S01]  /*45d0*/  IMAD R190, R2, 0x3b, RZ ;  /* 0x0000003b02be7824 */ /* 0x000fe200078e02ff */
[-C--:B------:R-:W-:Y:S01]  /*45e0*/  LEA.HI.X.SX32 R27, R50, R137.reuse, 0x1, P4 ;  /* 0x00000089321b7211 */ /* 0x080fe200020f0eff */
[C---:B------:R-:W-:Y:S01]  /*45f0*/  IMAD R212, R2.reuse, 0xee, RZ ;  /* 0x000000ee02d47824 */ /* 0x040fe200078e02ff */
[----:B-1----:R-:W-:Y:S01]  /*4600*/  IADD3 R34, P2, R147, R136, RZ ;  /* 0x0000008893227210 */ /* 0x002fe20007f5e0ff */
[----:B------:R0:W-:Y:S01]  /*4610*/  STL.64 [R1+0x2a8], R4 ;  /* 0x0002a80401007387 */ /* 0x0001e20000100a00 */
[C---:B------:R-:W-:Y:S02]  /*4620*/  IMAD R250, R2.reuse, 0xda, RZ ;  /* 0x000000da02fa7824 */ /* 0x040fe400078e02ff */
[----:B------:R-:W-:Y:S01]  /*4630*/  LEA.HI.X.SX32 R35, R153, R137, 0x1, P2 ;  /* 0x0000008999237211 */ /* 0x000fe200010f0eff */
[----:B------:R1:W-:Y:S01]  /*4640*/  STL.64 [R1+0x1f0], R26 ;  /* 0x0001f01a01007387 */ /* 0x0003e20000100a00 */
[----:B------:R-:W-:-:S02]  /*4650*/  IMAD R191, R2, 0x77, RZ ;  /* 0x0000007702bf7824 */ /* 0x000fc400078e02ff */
[C---:B------:R-:W-:Y:S01]  /*4660*/  IMAD R82, R2.reuse, 0x1e, RZ ;  /* 0x0000001e02527824 */ /* 0x040fe200078e02ff */
[----:B------:R2:W-:Y:S01]  /*4670*/  STL.64 [R1+0x80], R32 ;  /* 0x0000802001007387 */ /* 0x0005e20000100a00 */
[C---:B------:R-:W-:Y:S02]  /*4680*/  IMAD R216, R2.reuse, 0xec, RZ ;  /* 0x000000ec02d87824 */ /* 0x040fe400078e02ff */
[C---:B------:R-:W-:Y:S01]  /*4690*/  IMAD R84, R2.reuse, 0x78, RZ ;  /* 0x0000007802547824 */ /* 0x040fe200078e02ff */
[-C--:B0-----:R-:W-:Y:S01]  /*46a0*/  IADD3 R4, P5, R149, R136.reuse, RZ ;  /* 0x0000008895047210 */ /* 0x081fe20007fbe0ff */
[----:B------:R0:W-:Y:S01]  /*46b0*/  STL.64 [R1+0x78], R34 ;  /* 0x0000782201007387 */ /* 0x0001e20000100a00 */
[----:B------:R-:W-:Y:S01]  /*46c0*/  IMAD R181, R2, 0x6d, RZ ;  /* 0x0000006d02b57824 */ /* 0x000fe200078e02ff */
[-C--:B-1----:R-:W-:Y:S01]  /*46d0*/  IADD3 R26, P4, R52, R136.reuse, RZ ;  /* 0x00000088341a7210 */ /* 0x082fe20007f9e0ff */
[----:B------:R-:W-:Y:S01]  /*46e0*/  IMAD R192, R2, 0xf, RZ ;  /* 0x0000000f02c07824 */ /* 0x000fe200078e02ff */
[-C--:B------:R-:W-:Y:S01]  /*46f0*/  LEA.HI.X.SX32 R5, R52, R137.reuse, 0x1, P5 ;  /* 0x0000008934057211 */ /* 0x080fe200028f0eff */
[----:B------:R-:W-:Y:S01]  /*4700*/  IMAD R240, R2, 0xe0, RZ ;  /* 0x000000e002f07824 */ /* 0x000fe200078e02ff */
[----:B------:R-:W-:Y:S01]  /*4710*/  LEA.HI.X.SX32 R27, R154, R137, 0x1, P4 ;  /* 0x000000899a1b7211 */ /* 0x000fe200020f0eff */
[C---:B------:R-:W-:Y:S01]  /*4720*/  IMAD R83, R2.reuse, 0x3c, RZ ;  /* 0x0000003c02537824 */ /* 0x040fe200078e02ff */
[----:B--2---:R-:W-:Y:S01]  /*4730*/  IADD3 R32, P3, R151, R136, RZ ;  /* 0x0000008897207210 */ /* 0x004fe20007f7e0ff */
[----:B------:R-:W-:-:S02]  /*4740*/  IMAD R228, R2, 0xe6, RZ ;  /* 0x000000e602e47824 */ /* 0x000fc400078e02ff */
[----:B------:R1:W-:Y:S01]  /*4750*/  STL.64 [R1+0x1e8], R26 ;  /* 0x0001e81a01007387 */ /* 0x0003e20000100a00 */
[-C--:B------:R-:W-:Y:S01]  /*4760*/  LEA.HI.X.SX32 R33, R155, R137.reuse, 0x1, P3 ;  /* 0x000000899b217211 */ /* 0x080fe200018f0eff */
[----:B------:R-:W-:Y:S01]  /*4770*/  IMAD R85, R2, 0x7a, RZ ;  /* 0x0000007a02557824 */ /* 0x000fe200078e02ff */
[-C--:B0-----:R-:W-:Y:S01]  /*4780*/  IADD3 R34, P2, R152, R136.reuse, RZ ;  /* 0x0000008898227210 */ /* 0x081fe20007f5e0ff */
[----:B------:R0:W-:Y:S01]  /*4790*/  STL.64 [R1+0x70], R4 ;  /* 0x0000700401007387 */ /* 0x0001e20000100a00 */
[C---:B------:R-:W-:Y:S02]  /*47a0*/  IMAD R187, R2.reuse, 0x73, RZ ;  /* 0x0000007302bb7824 */ /* 0x040fe400078e02ff */
[----:B------:R-:W-:Y:S01]  /*47b0*/  LEA.HI.X.SX32 R35, R57, R137, 0x1, P2 ;  /* 0x0000008939237211 */ /* 0x000fe200010f0eff */
[----:B------:R2:W-:Y:S01]  /*47c0*/  STL.64 [R1+0x68], R32 ;  /* 0x0000682001007387 */ /* 0x0005e20000100a00 */
[C---:B------:R-:W-:Y:S02]  /*47d0*/  IMAD R220, R2.reuse, 0xea, RZ ;  /* 0x000000ea02dc7824 */ /* 0x040fe400078e02ff */
[C---:B------:R-:W-:Y:S01]  /*47e0*/  IMAD R197, R2.reuse, 0x3d, RZ ;  /* 0x0000003d02c57824 */ /* 0x040fe200078e02ff */
[----:B-1----:R-:W-:Y:S01]  /*47f0*/  IADD3 R26, P4, R53, R136, RZ ;  /* 0x00000088351a7210 */ /* 0x002fe20007f9e0ff */
[----:B------:R-:W-:-:S02]  /*4800*/  IMAD R196, R2, 0xf4, RZ ;  /* 0x000000f402c47824 */ /* 0x000fc400078e02ff */
[----:B------:R-:W-:Y:S01]  /*4810*/  IMAD R86, R2, 0x3e, RZ ;  /* 0x0000003e02567824 */ /* 0x000fe200078e02ff */
[-C--:B0-----:R-:W-:Y:S01]  /*4820*/  IADD3 R4, P5, R54, R136.reuse, RZ ;  /* 0x0000008836047210 */ /* 0x081fe20007fbe0ff */
[----:B------:R-:W-:Y:S01]  /*4830*/  IMAD R189, R2, 0x75, RZ ;  /* 0x0000007502bd7824 */ /* 0x000fe200078e02ff */
[-C--:B------:R-:W-:Y:S01]  /*4840*/  LEA.HI.X.SX32 R27, R156, R137.reuse, 0x1, P4 ;  /* 0x000000899c1b7211 */ /* 0x080fe200020f0eff */
[C---:B------:R-:W-:Y:S01]  /*4850*/  IMAD R208, R2.reuse, 0xf0, RZ ;  /* 0x000000f002d07824 */ /* 0x040fe200078e02ff */
[-C--:B------:R-:W-:Y:S01]  /*4860*/  LEA.HI.X.SX32 R5, R53, R137.reuse, 0x1, P5 ;  /* 0x0000008935057211 */ /* 0x080fe200028f0eff */
[C---:B------:R-:W-:Y:S01]  /*4870*/  IMAD R201, R2.reuse, 0x1f, RZ ;  /* 0x0000001f02c97824 */ /* 0x040fe200078e02ff */
[----:B--2---:R-:W-:Y:S01]  /*4880*/  IADD3 R32, P3, R55, R136, RZ ;  /* 0x0000008837207210 */ /* 0x004fe20007f7e0ff */
[----:B------:R0:W-:Y:S01]  /*4890*/  STL.64 [R1+0x348], R26 ;  /* 0x0003481a01007387 */ /* 0x0001e20000100a00 */
[----:B------:R-:W-:Y:S02]  /*48a0*/  IMAD R87, R2, 0x7c, RZ ;  /* 0x0000007c02577824 */ /* 0x000fe400078e02ff */
[----:B------:R-:W-:Y:S01]  /*48b0*/  LEA.HI.X.SX32 R33, R54, R137, 0x1, P3 ;  /* 0x0000008936217211 */ /* 0x000fe200018f0eff */
[----:B------:R1:W-:Y:S01]  /*48c0*/  STL.64 [R1+0x330], R4 ;  /* 0x0003300401007387 */ /* 0x0003e20000100a00 */
[----:B------:R-:W-:-:S02]  /*48d0*/  IMAD R193, R2, 0xf6, RZ ;  /* 0x000000f602c17824 */ /* 0x000fc400078e02ff */
[C---:B------:R-:W-:Y:S01]  /*48e0*/  IMAD R88, R2.reuse, 0x7e, RZ ;  /* 0x0000007e02587824 */ /* 0x040fe200078e02ff */
[----:B------:R2:W-:Y:S01]  /*48f0*/  STL.64 [R1+0x300], R32 ;  /* 0x0003002001007387 */ /* 0x0005e20000100a00 */
[C---:B------:R-:W-:Y:S02]  /*4900*/  IMAD R204, R2.reuse, 0xf2, RZ ;  /* 0x000000f202cc7824 */ /* 0x040fe400078e02ff */
[----:B------:R-:W-:Y:S01]  /*4910*/  IMAD R199, R2, 0x7b, RZ ;  /* 0x0000007b02c77824 */ /* 0x000fe200078e02ff */
[-C--:B0-----:R-:W-:Y:S01]  /*4920*/  IADD3 R26, P4, R56, R136.reuse, RZ ;  /* 0x00000088381a7210 */ /* 0x081fe20007f9e0ff */
[C---:B------:R-:W-:Y:S02]  /*4930*/  IMAD R198, R2.reuse, 0xfa, RZ ;  /* 0x000000fa02c67824 */ /* 0x040fe400078e02ff */
[C---:B------:R-:W-:Y:S01]  /*4940*/  IMAD R203, R2.reuse, 0x3f, RZ ;  /* 0x0000003f02cb7824 */ /* 0x040fe200078e02ff */
[-C--:B-1----:R-:W-:Y:S01]  /*4950*/  IADD3 R4, P5, R57, R136.reuse, RZ ;  /* 0x0000008839047210 */ /* 0x082fe20007fbe0ff */
[C---:B------:R-:W-:Y:S01]  /*4960*/  IMAD R195, R2.reuse, 0x79, RZ ;  /* 0x0000007902c37824 */ /* 0x040fe200078e02ff */
[-C--:B------:R-:W-:Y:S01]  /*4970*/  LEA.HI.X.SX32 R27, R55, R137.reuse, 0x1, P4 ;  /* 0x00000089371b7211 */ /* 0x080fe200020f0eff */
[----:B------:R-:W-:Y:S01]  /*4980*/  IMAD R194, R2, 0xf8, RZ ;  /* 0x000000f802c27824 */ /* 0x000fe200078e02ff */
[-C--:B------:R-:W-:Y:S01]  /*4990*/  LEA.HI.X.SX32 R5, R56, R137.reuse, 0x1, P5 ;  /* 0x0000008938057211 */ /* 0x080fe200028f0eff */
[C---:B------:R-:W-:Y:S01]  /*49a0*/  IMAD R202, R2.reuse, 0x7d, RZ ;  /* 0x0000007d02ca7824 */ /* 0x040fe200078e02ff */
[----:B--2---:R-:W-:Y:S01]  /*49b0*/  IADD3 R32, P3, R157, R136, RZ ;  /* 0x000000889d207210 */ /* 0x004fe20007f7e0ff */
[----:B------:R0:W-:Y:S01]  /*49c0*/  STL.64 [R1+0x2a0], R26 ;  /* 0x0002a01a01007387 */ /* 0x0001e20000100a00 */
[C---:B------:R-:W-:Y:S01]  /*49d0*/  IMAD.SHL.U32 R89, R2.reuse, 0x2, RZ ;  /* 0x0000000202597824 */ /* 0x040fe200078e00ff */
[----:B------:R-:W-:Y:S01]  /*49e0*/  CS2R R56, SRZ ;  /* 0x0000000000387805 */ /* 0x000fe2000001ff00 */
[----:B------:R-:W-:Y:S01]  /*49f0*/  LEA.HI.X.SX32 R33, R161, R137, 0x1, P3 ;  /* 0x00000089a1217211 */ /* 0x000fe200018f0eff */
[----:B------:R1:W-:Y:S01]  /*4a00*/  STL.64 [R1+0x1e0], R4 ;  /* 0x0001e00401007387 */ /* 0x0003e20000100a00 */
[----:B------:R-:W-:-:S02]  /*4a10*/  IMAD R200, R2, 0xfc, RZ ;  /* 0x000000fc02c87824 */ /* 0x000fc400078e02ff */
[C---:B------:R-:W-:Y:S01]  /*4a20*/  IMAD.SHL.U32 R210, R2.reuse, 0x8, RZ ;  /* 0x0000000802d27824 */ /* 0x040fe200078e00ff */
[----:B------:R2:W-:Y:S01]  /*4a30*/  STL.64 [R1+0x60], R34 ;  /* 0x0000602201007387 */ /* 0x0005e20000100a00 */
[C---:B------:R-:W-:Y:S02]  /*4a40*/  IMAD.SHL.U32 R218, R2.reuse, 0x10, RZ ;  /* 0x0000001002da7824 */ /* 0x040fe400078e00ff */
[----:B------:R-:W-:Y:S01]  /*4a50*/  IMAD.SHL.U32 R215, R2, 0x20, RZ ;  /* 0x0000002002d77824 */ /* 0x000fe200078e00ff */
[-C--:B0-----:R-:W-:Y:S01]  /*4a60*/  IADD3 R26, P4, R158, R136.reuse, RZ ;  /* 0x000000889e1a7210 */ /* 0x081fe20007f9e0ff */
[----:B------:R0:W-:Y:S01]  /*4a70*/  STL.64 [R1+0x58], R32 ;  /* 0x0000582001007387 */ /* 0x0001e20000100a00 */
[----:B------:R-:W-:Y:S01]  /*4a80*/  IMAD R207, R2, 0xfe, RZ ;  /* 0x000000fe02cf7824 */ /* 0x000fe200078e02ff */
[-C--:B-1----:R-:W-:Y:S01]  /*4a90*/  IADD3 R4, P5, R58, R136.reuse, RZ ;  /* 0x000000883a047210 */ /* 0x082fe20007fbe0ff */
[----:B------:R-:W-:Y:S01]  /*4aa0*/  IMAD R211, R2, 0x7f, RZ ;  /* 0x0000007f02d37824 */ /* 0x000fe200078e02ff */
[-C--:B------:R-:W-:Y:S01]  /*4ab0*/  LEA.HI.X.SX32 R27, R58, R137.reuse, 0x1, P4 ;  /* 0x000000893a1b7211 */ /* 0x080fe200020f0eff */
[----:B------:R-:W-:Y:S01]  /*4ac0*/  IMAD.SHL.U32 R22, R22, 0x20, RZ ;  /* 0x0000002016167824 */ /* 0x000fe200078e00ff */
[----:B------:R-:W-:Y:S01]  /*4ad0*/  LEA.HI.X.SX32 R5, R162, R137, 0x1, P5 ;  /* 0x00000089a2057211 */ /* 0x000fe200028f0eff */
[----:B------:R-:W-:Y:S01]  /*4ae0*/  IMAD.IADD R21, R21, 0x1, R28 ;  /* 0x0000000115157824 */ /* 0x000fe200078e021c */
[----:B--2---:R-:W-:Y:S01]  /*4af0*/  IADD3 R34, P2, R159, R136, RZ ;  /* 0x000000889f227210 */ /* 0x004fe20007f5e0ff */
[----:B------:R-:W-:-:S02]  /*4b00*/  IMAD.MOV.U32 R6, RZ, RZ, -0x800000 ;  /* 0xff800000ff067424 */ /* 0x000fc400078e00ff */
[----:B------:R1:W-:Y:S01]  /*4b10*/  STL.64 [R1+0x1d8], R4 ;  /* 0x0001d80401007387 */ /* 0x0003e20000100a00 */
[-C--:B0-----:R-:W-:Y:S01]  /*4b20*/  IADD3 R32, P3, R160, R136.reuse, RZ ;  /* 0x00000088a0207210 */ /* 0x081fe20007f7e0ff */
[----:B------:R-:W-:Y:S01]  /*4b30*/  IMAD.MOV.U32 R9, RZ, RZ, -0x800000 ;  /* 0xff800000ff097424 */ /* 0x000fe200078e00ff */
[-C--:B------:R-:W-:Y:S01]  /*4b40*/  LEA.HI.X.SX32 R35, R164, R137.reuse, 0x1, P2 ;  /* 0x00000089a4237211 */ /* 0x080fe200010f0eff */
[----:B------:R0:W-:Y:S01]  /*4b50*/  STL.64 [R1+0x50], R26 ;  /* 0x0000501a01007387 */ /* 0x0001e20000100a00 */
[C---:B------:R-:W-:Y:S01]  /*4b60*/  LEA.HI.X.SX32 R33, R60.reuse, R137, 0x1, P3 ;  /* 0x000000893c217211 */ /* 0x040fe200018f0eff */
[----:B------:R-:W-:Y:S02]  /*4b70*/  IMAD.MOV.U32 R29, RZ, RZ, -0x800000 ;  /* 0xff800000ff1d7424 */ /* 0x000fe400078e00ff */
[----:B------:R2:W-:Y:S01]  /*4b80*/  STL.64 [R1+0x48], R34 ;  /* 0x0000482201007387 */ /* 0x0005e20000100a00 */
[-C--:B-1----:R-:W-:Y:S02]  /*4b90*/  IADD3 R4, P5, R59, R136.reuse, RZ ;  /* 0x000000883b047210 */ /* 0x082fe40007fbe0ff */
[----:B0-----:R-:W-:-:S02]  /*4ba0*/  IADD3 R26, P4, R60, R136, RZ ;  /* 0x000000883c1a7210 */ /* 0x001fc40007f9e0ff */
[-C--:B------:R-:W-:Y:S02]  /*4bb0*/  LEA.HI.X.SX32 R5, R166, R137.reuse, 0x1, P5 ;  /* 0x00000089a6057211 */ /* 0x080fe400028f0eff */
[-C--:B------:R-:W-:Y:S02]  /*4bc0*/  LEA.HI.X.SX32 R27, R59, R137.reuse, 0x1, P4 ;  /* 0x000000893b1b7211 */ /* 0x080fe400020f0eff */
[-C--:B--2---:R-:W-:Y:S01]  /*4bd0*/  IADD3 R34, P2, R163, R136.reuse, RZ ;  /* 0x00000088a3227210 */ /* 0x084fe20007f5e0ff */
[----:B------:R0:W-:Y:S01]  /*4be0*/  STL.64 [R1+0x298], R4 ;  /* 0x0002980401007387 */ /* 0x0001e20000100a00 */
[----:B------:R-:W-:Y:S02]  /*4bf0*/  CS2R R58, SRZ ;  /* 0x00000000003a7805 */ /* 0x000fe4000001ff00 */
[----:B------:R-:W-:Y:S01]  /*4c00*/  LEA.HI.X.SX32 R35, R169, R137, 0x1, P2 ;  /* 0x00000089a9237211 */ /* 0x000fe200010f0eff */
[----:B------:R1:W-:Y:S04]  /*4c10*/  STL.64 [R1+0x1d0], R26 ;  /* 0x0001d01a01007387 */ /* 0x0003e80000100a00 */
[----:B------:R2:W-:Y:S01]  /*4c20*/  STL.64 [R1+0x40], R32 ;  /* 0x0000402001007387 */ /* 0x0005e20000100a00 */
[----:B0-----:R-:W-:-:S03]  /*4c30*/  IADD3 R4, P5, R165, R136, RZ ;  /* 0x00000088a5047210 */ /* 0x001fc60007fbe0ff */
[----:B------:R0:W-:Y:S01]  /*4c40*/  STL.64 [R1+0x38], R34 ;  /* 0x0000382201007387 */ /* 0x0001e20000100a00 */
[CC--:B-1----:R-:W-:Y:S02]  /*4c50*/  IADD3 R26, P4, R61.reuse, R136.reuse, RZ ;  /* 0x000000883d1a7210 */ /* 0x0c2fe40007f9e0ff */
[-C--:B------:R-:W-:Y:S02]  /*4c60*/  LEA.HI.X.SX32 R5, R61, R137.reuse, 0x1, P5 ;  /* 0x000000893d057211 */ /* 0x080fe400028f0eff */
[-C--:B--2---:R-:W-:Y:S01]  /*4c70*/  IADD3 R32, P3, R167, R136.reuse, RZ ;  /* 0x00000088a7207210 */ /* 0x084fe20007f7e0ff */
[----:B------:R-:W-:Y:S01]  /*4c80*/  CS2R R60, SRZ ;  /* 0x00000000003c7805 */ /* 0x000fe2000001ff00 */
[-C--:B------:R-:W-:Y:S02]  /*4c90*/  LEA.HI.X.SX32 R27, R170, R137.reuse, 0x1, P4 ;  /* 0x00000089aa1b7211 */ /* 0x080fe400020f0eff */
[-C--:B------:R-:W-:Y:S02]  /*4ca0*/  LEA.HI.X.SX32 R33, R171, R137.reuse, 0x1, P3 ;  /* 0x00000089ab217211 */ /* 0x080fe400018f0eff */
[-C--:B0-----:R-:W-:Y:S01]  /*4cb0*/  IADD3 R34, P2, R168, R136.reuse, RZ ;  /* 0x00000088a8227210 */ /* 0x081fe20007f5e0ff */
[----:B------:R0:W-:Y:S03]  /*4cc0*/  STL.64 [R1+0x1c8], R26 ;  /* 0x0001c81a01007387 */ /* 0x0001e60000100a00 */
[----:B------:R-:W-:Y:S01]  /*4cd0*/  LEA.HI.X.SX32 R35, R64, R137, 0x1, P2 ;  /* 0x0000008940237211 */ /* 0x000fe200010f0eff */
[----:B------:R1:W-:Y:S04]  /*4ce0*/  STL.64 [R1+0x30], R4 ;  /* 0x0000300401007387 */ /* 0x0003e80000100a00 */
[----:B------:R2:W-:Y:S01]  /*4cf0*/  STL.64 [R1+0x28], R32 ;  /* 0x0000282001007387 */ /* 0x0005e20000100a00 */
[----:B0-----:R-:W-:-:S02]  /*4d00*/  IADD3 R26, P4, R62, R136, RZ ;  /* 0x000000883e1a7210 */ /* 0x001fc40007f9e0ff */
[-C--:B-1----:R-:W-:Y:S02]  /*4d10*/  IADD3 R4, P5, R63, R136.reuse, RZ ;  /* 0x000000883f047210 */ /* 0x082fe40007fbe0ff */
[-C--:B------:R-:W-:Y:S02]  /*4d20*/  LEA.HI.X.SX32 R27, R173, R137.reuse, 0x1, P4 ;  /* 0x00000089ad1b7211 */ /* 0x080fe400020f0eff */
[-C--:B--2---:R-:W-:Y:S02]  /*4d30*/  IADD3 R32, P3, R64, R136.reuse, RZ ;  /* 0x0000008840207210 */ /* 0x084fe40007f7e0ff */
[-C--:B------:R-:W-:Y:S01]  /*4d40*/  LEA.HI.X.SX32 R5, R62, R137.reuse, 0x1, P5 ;  /* 0x000000893e057211 */ /* 0x080fe200028f0eff */
[----:B------:R0:W-:Y:S01]  /*4d50*/  STL.64 [R1+0x2f8], R26 ;  /* 0x0002f81a01007387 */ /* 0x0001e20000100a00 */
[----:B------:R-:W-:Y:S02]  /*4d60*/  LEA.HI.X.SX32 R33, R63, R137, 0x1, P3 ;  /* 0x000000893f217211 */ /* 0x000fe400018f0eff */
[----:B------:R-:W-:Y:S01]  /*4d70*/  CS2R R62, SRZ ;  /* 0x00000000003e7805 */ /* 0x000fe2000001ff00 */
[----:B------:R1:W-:Y:S04]  /*4d80*/  STL.64 [R1+0x290], R4 ;  /* 0x0002900401007387 */ /* 0x0003e80000100a00 */
[----:B------:R2:W-:Y:S01]  /*4d90*/  STL.64 [R1+0x1c0], R32 ;  /* 0x0001c02001007387 */ /* 0x0005e20000100a00 */
[----:B0-----:R-:W-:-:S03]  /*4da0*/  IADD3 R26, P4, R172, R136, RZ ;  /* 0x00000088ac1a7210 */ /* 0x001fc60007f9e0ff */
[----:B------:R0:W-:Y:S01]  /*4db0*/  STL.64 [R1+0x20], R34 ;  /* 0x0000202201007387 */ /* 0x0001e20000100a00 */
[-C--:B-1----:R-:W-:Y:S02]  /*4dc0*/  IADD3 R4, P5, R174, R136.reuse, RZ ;  /* 0x00000088ae047210 */ /* 0x082fe40007fbe0ff */
[-C--:B------:R-:W-:Y:S02]  /*4dd0*/  LEA.HI.X.SX32 R27, R177, R137.reuse, 0x1, P4 ;  /* 0x00000089b11b7211 */ /* 0x080fe400020f0eff */
[CC--:B--2---:R-:W-:Y:S02]  /*4de0*/  IADD3 R32, P3, R65.reuse, R136.reuse, RZ ;  /* 0x0000008841207210 */ /* 0x0c4fe40007f7e0ff */
[-C--:B------:R-:W-:Y:S01]  /*4df0*/  LEA.HI.X.SX32 R5, R65, R137.reuse, 0x1, P5 ;  /* 0x0000008941057211 */ /* 0x080fe200028f0eff */
[----:B------:R1:W-:Y:S01]  /*4e00*/  STL.64 [R1+0x18], R26 ;  /* 0x0000181a01007387 */ /* 0x0003e20000100a00 */
[----:B------:R-:W-:Y:S01]  /*4e10*/  LEA.HI.X.SX32 R33, R178, R137, 0x1, P3 ;  /* 0x00000089b2217211 */ /* 0x000fe200018f0eff */
[----:B------:R-:W-:Y:S01]  /*4e20*/  CS2R R64, SRZ ;  /* 0x0000000000407805 */ /* 0x000fe2000001ff00 */
[----:B0-----:R-:W-:-:S03]  /*4e30*/  IADD3 R34, P2, R175, R136, RZ ;  /* 0x00000088af227210 */ /* 0x001fc60007f5e0ff */
[----:B------:R0:W-:Y:S01]  /*4e40*/  STL.64 [R1+0x1b8], R32 ;  /* 0x0001b82001007387 */ /* 0x0001e20000100a00 */
[----:B------:R-:W-:Y:S02]  /*4e50*/  LEA.HI.X.SX32 R35, R179, R137, 0x1, P2 ;  /* 0x00000089b3237211 */ /* 0x000fe400010f0eff */
[-C--:B------:R-:W-:Y:S01]  /*4e60*/  IADD3 R250, P2, R250, R136.reuse, RZ ;  /* 0x00000088fafa7210 */ /* 0x080fe20007f5e0ff */
[----:B------:R2:W-:Y:S01]  /*4e70*/  STL.64 [R1+0x10], R4 ;  /* 0x0000100401007387 */ /* 0x0005e20000100a00 */
[----:B-1----:R-:W-:-:S03]  /*4e80*/  IADD3 R26, P4, R176, R136, RZ ;  /* 0x00000088b01a7210 */ /* 0x002fc60007f9e0ff */
[----:B------:R-:W-:Y:S01]  /*4e90*/  STL.64 [R1+0x8], R34 ;  /* 0x0000082201007387 */ /* 0x000fe20000100a00 */
[-C--:B------:R-:W-:Y:S02]  /*4ea0*/  LEA.HI.X.SX32 R251, R181, R137.reuse, 0x1, P2 ;  /* 0x00000089b5fb7211 */ /* 0x080fe400010f0eff */
[CC--:B------:R-:W-:Y:S02]  /*4eb0*/  LEA.HI.X.SX32 R27, R67.reuse, R137.reuse, 0x1, P4 ;  /* 0x00000089431b7211 */ /* 0x0c0fe400020f0eff */
[-C--:B0-----:R-:W-:Y:S02]  /*4ec0*/  IADD3 R32, P3, R66, R136.reuse, RZ ;  /* 0x0000008842207210 */ /* 0x081fe40007f7e0ff */
[-C--:B------:R-:W-:Y:S02]  /*4ed0*/  IADD3 R244, P4, R244, R136.reuse, RZ ;  /* 0x00000088f4f47210 */ /* 0x080fe40007f9e0ff */
[----:B--2---:R-:W-:Y:S02]  /*4ee0*/  IADD3 R4, P5, R67, R136, RZ ;  /* 0x0000008843047210 */ /* 0x004fe40007fbe0ff */
[----:B------:R-:W-:-:S02]  /*4ef0*/  LEA.HI.X.SX32 R33, R180, R137, 0x1, P3 ;  /* 0x00000089b4217211 */ /* 0x000fc400018f0eff */
[-C--:B------:R-:W-:Y:S02]  /*4f00*/  LEA.HI.X.SX32 R5, R66, R137.reuse, 0x1, P5 ;  /* 0x0000008942057211 */ /* 0x080fe400028f0eff */
[-C--:B------:R-:W-:Y:S01]  /*4f10*/  IADD3 R248, P3, R248, R136.reuse, RZ ;  /* 0x00000088f8f87210 */ /* 0x080fe20007f7e0ff */
[----:B------:R-:W-:Y:S01]  /*4f20*/  CS2R R66, SRZ ;  /* 0x0000000000427805 */ /* 0x000fe2000001ff00 */
[-C--:B------:R-:W-:Y:S01]  /*4f30*/  LEA.HI.X.SX32 R245, R183, R137.reuse, 0x1, P4 ;  /* 0x00000089b7f57211 */ /* 0x080fe200020f0eff */
[----:B------:R0:W-:Y:S01]  /*4f40*/  STL.64 [R1+0x1b0], R4 ;  /* 0x0001b00401007387 */ /* 0x0001e20000100a00 */
[-C--:B------:R-:W-:Y:S02]  /*4f50*/  LEA.HI.X.SX32 R249, R68, R137.reuse, 0x1, P3 ;  /* 0x0000008944f97211 */ /* 0x080fe400018f0eff */
[-C--:B------:R-:W-:Y:S01]  /*4f60*/  IADD3 R240, P2, R240, R136.reuse, RZ ;  /* 0x00000088f0f07210 */ /* 0x080fe20007f5e0ff */
[----:B------:R1:W-:Y:S03]  /*4f70*/  STL.64 [R1+0x288], R32 ;  /* 0x0002882001007387 */ /* 0x0003e60000100a00 */
[----:B------:R-:W-:Y:S01]  /*4f80*/  LEA.HI.X.SX32 R241, R72, R137, 0x1, P2 ;  /* 0x0000008948f17211 */ /* 0x000fe200010f0eff */
[----:B------:R2:W-:Y:S01]  /*4f90*/  STL.64 [R1], R26 ;  /* 0x0000001a01007387 */ /* 0x0005e20000100a00 */
[----:B------:R-:W-:-:S02]  /*4fa0*/  IADD3 R228, P2, R228, R136, RZ ;  /* 0x00000088e4e47210 */ /* 0x000fc40007f5e0ff */
[-C--:B0-----:R-:W-:Y:S02]  /*4fb0*/  IADD3 R4, P5, R68, R136.reuse, RZ ;  /* 0x0000008844047210 */ /* 0x081fe40007fbe0ff */
[-C--:B------:R-:W-:Y:S02]  /*4fc0*/  LEA.HI.X.SX32 R229, R187, R137.reuse, 0x1, P2 ;  /* 0x00000089bbe57211 */ /* 0x080fe400010f0eff */
[-C--:B------:R-:W-:Y:S02]  /*4fd0*/  LEA.HI.X.SX32 R5, R182, R137.reuse, 0x1, P5 ;  /* 0x00000089b6057211 */ /* 0x080fe400028f0eff */
[-C--:B-1----:R-:W-:Y:S02]  /*4fe0*/  IADD3 R32, P3, R70, R136.reuse, RZ ;  /* 0x0000008846207210 */ /* 0x082fe40007f7e0ff */
[----:B--2---:R-:W-:Y:S01]  /*4ff0*/  IADD3 R26, P4, R71, R136, RZ ;  /* 0x00000088471a7210 */ /* 0x004fe20007f9e0ff */
[----:B------:R0:W-:Y:S01]  /*5000*/  STL.64 [R1+0x1a8], R4 ;  /* 0x0001a80401007387 */ /* 0x0001e20000100a00 */
[----:B------:R-:W-:-:S02]  /*5010*/  LEA.HI.X.SX32 R33, R69, R137, 0x1, P3 ;  /* 0x0000008945217211 */ /* 0x000fc400018f0eff */
[-C--:B------:R-:W-:Y:S02]  /*5020*/  LEA.HI.X.SX32 R27, R70, R137.reuse, 0x1, P4 ;  /* 0x00000089461b7211 */ /* 0x080fe400020f0eff */
[-C--:B------:R-:W-:Y:S02]  /*5030*/  IADD3 R232, P4, R232, R136.reuse, RZ ;  /* 0x00000088e8e87210 */ /* 0x080fe40007f9e0ff */
[-C--:B------:R-:W-:Y:S02]  /*5040*/  IADD3 R236, P3, R236, R136.reuse, RZ ;  /* 0x00000088ecec7210 */ /* 0x080fe40007f7e0ff */
[-C--:B------:R-:W-:Y:S02]  /*5050*/  LEA.HI.X.SX32 R233, R73, R137.reuse, 0x1, P4 ;  /* 0x0000008949e97211 */ /* 0x080fe400020f0eff */
[----:B------:R-:W-:Y:S02]  /*5060*/  LEA.HI.X.SX32 R237, R185, R137, 0x1, P3 ;  /* 0x00000089b9ed7211 */ /* 0x000fe400018f0eff */
[----:B0-----:R-:W-:-:S02]  /*5070*/  IADD3 R4, P5, R69, R136, RZ ;  /* 0x0000008845047210 */ /* 0x001fc40007fbe0ff */
[-C--:B------:R-:W-:Y:S01]  /*5080*/  IADD3 R224, P3, R224, R136.reuse, RZ ;  /* 0x00000088e0e07210 */ /* 0x080fe20007f7e0ff */
[----:B------:R-:W-:Y:S01]  /*5090*/  CS2R R68, SRZ ;  /* 0x0000000000447805 */ /* 0x000fe2000001ff00 */
[-C--:B------:R-:W-:Y:S02]  /*50a0*/  LEA.HI.X.SX32 R5, R184, R137.reuse, 0x1, P5 ;  /* 0x00000089b8057211 */ /* 0x080fe400028f0eff */
[-C--:B------:R-:W-:Y:S02]  /*50b0*/  LEA.HI.X.SX32 R225, R75, R137.reuse, 0x1, P3 ;  /* 0x000000894be17211 */ /* 0x080fe400018f0eff */
[-C--:B------:R-:W-:Y:S01]  /*50c0*/  IADD3 R212, P3, R212, R136.reuse, RZ ;  /* 0x00000088d4d47210 */ /* 0x080fe20007f7e0ff */
[----:B------:R0:W-:Y:S01]  /*50d0*/  STL.64 [R1+0x328], R4 ;  /* 0x0003280401007387 */ /* 0x0001e20000100a00 */
[----:B------:R-:W-:Y:S02]  /*50e0*/  IADD3 R220, P2, R220, R136, RZ ;  /* 0x00000088dcdc7210 */ /* 0x000fe40007f5e0ff */
[-C--:B------:R-:W-:Y:S01]  /*50f0*/  LEA.HI.X.SX32 R213, R191, R137.reuse, 0x1, P3 ;  /* 0x00000089bfd57211 */ /* 0x080fe200018f0eff */
[----:B------:R-:W-:Y:S01]  /*5100*/  STL.64 [R1+0x2f0], R32 ;  /* 0x0002f02001007387 */ /* 0x000fe20000100a00 */
[----:B------:R-:W-:-:S02]  /*5110*/  LEA.HI.X.SX32 R221, R189, R137, 0x1, P2 ;  /* 0x00000089bddd7211 */ /* 0x000fc400010f0eff */
[----:B------:R-:W-:-:S04]  /*5120*/  IADD3 R208, P2, R208, R136, RZ ;  /* 0x00000088d0d07210 */ /* 0x000fc80007f5e0ff */
[----:B------:R-:W-:Y:S02]  /*5130*/  LEA.HI.X.SX32 R209, R84, R137, 0x1, P2 ;  /* 0x0000008954d17211 */ /* 0x000fe400010f0eff */
[----:B0-----:R-:W-:-:S04]  /*5140*/  IADD3 R4, P5, R72, R136, RZ ;  /* 0x0000008848047210 */ /* 0x001fc80007fbe0ff */
[----:B------:R-:W-:Y:S02]  /*5150*/  LEA.HI.X.SX32 R5, R71, R137, 0x1, P5 ;  /* 0x0000008947057211 */ /* 0x000fe400028f0eff */
[----:B------:R-:W-:-:S03]  /*5160*/  CS2R R70, SRZ ;  /* 0x0000000000467805 */ /* 0x000fc6000001ff00 */
[----:B------:R0:W-:Y:S04]  /*5170*/  STL.64 [R1+0x1a0], R4 ;  /* 0x0001a00401007387 */ /* 0x0001e80000100a00 */
[----:B------:R1:W-:Y:S01]  /*5180*/  STL.64 [R1+0x280], R26 ;  /* 0x0002801a01007387 */ /* 0x0003e20000100a00 */
[-C--:B0-----:R-:W-:Y:S02]  /*5190*/  IADD3 R4, P5, R73, R136.reuse, RZ ;  /* 0x0000008849047210 */ /* 0x081fe40007fbe0ff */
[----:B------:R-:W-:Y:S02]  /*51a0*/  CS2R R72, SRZ ;  /* 0x0000000000487805 */ /* 0x000fe4000001ff00 */
[----:B------:R-:W-:Y:S02]  /*51b0*/  LEA.HI.X.SX32 R5, R186, R137, 0x1, P5 ;  /* 0x00000089ba057211 */ /* 0x000fe400028f0eff */
[----:B-1----:R-:W-:-:S03]  /*51c0*/  IADD3 R26, P5, R74, R136, RZ ;  /* 0x000000884a1a7210 */ /* 0x002fc60007fbe0ff */
[----:B------:R0:W-:Y:S01]  /*51d0*/  STL.64 [R1+0x198], R4 ;  /* 0x0001980401007387 */ /* 0x0001e20000100a00 */
[----:B------:R-:W-:Y:S02]  /*51e0*/  LEA.HI.X.SX32 R27, R188, R137, 0x1, P5 ;  /* 0x00000089bc1b7211 */ /* 0x000fe400028f0eff */
        /* <DEDUP_REMOVED lines=10> */
[----:B------:R-:W-:-:S02]  /*5290*/  IADD3 R32, P4, R82, R136, RZ ;  /* 0x0000008852207210 */ /* 0x000fc40007f9e0ff */
[-C--:B-1----:R-:W-:Y:S01]  /*52a0*/  IADD3 R26, P5, R83, R136.reuse, RZ ;  /* 0x00000088531a7210 */ /* 0x082fe20007fbe0ff */
[----:B------:R0:W-:Y:S01]  /*52b0*/  STL.64 [R1+0x188], R4 ;  /* 0x0001880401007387 */ /* 0x0001e20000100a00 */
[-C--:B------:R-:W-:Y:S02]  /*52c0*/  LEA.HI.X.SX32 R33, R192, R137.reuse, 0x1, P4 ;  /* 0x00000089c0217211 */ /* 0x080fe400020f0eff */
[----:B------:R-:W-:Y:S02]  /*52d0*/  LEA.HI.X.SX32 R27, R82, R137, 0x1, P5 ;  /* 0x00000089521b7211 */ /* 0x000fe400028f0eff */
[-C--:B------:R-:W-:Y:S01]  /*52e0*/  IADD3 R196, P5, R196, R136.reuse, RZ ;  /* 0x00000088c4c47210 */ /* 0x080fe20007fbe0ff */
[----:B------:R1:W-:Y:S01]  /*52f0*/  STL.64 [R1+0x2e8], R32 ;  /* 0x0002e82001007387 */ /* 0x0003e20000100a00 */
[-C--:B------:R-:W-:Y:S02]  /*5300*/  IADD3 R192, P2, R193, R136.reuse, RZ ;  /* 0x00000088c1c07210 */ /* 0x080fe40007f5e0ff */
[----:B------:R-:W-:-:S02]  /*5310*/  IADD3 R204, P4, R204, R136, RZ ;  /* 0x00000088cccc7210 */ /* 0x000fc40007f9e0ff */
[-C--:B------:R-:W-:Y:S02]  /*5320*/  LEA.HI.X.SX32 R193, R199, R137.reuse, 0x1, P2 ;  /* 0x00000089c7c17211 */ /* 0x080fe400010f0eff */
[-C--:B0-----:R-:W-:Y:S02]  /*5330*/  IADD3 R4, P3, R84, R136.reuse, RZ ;  /* 0x0000008854047210 */ /* 0x081fe40007f7e0ff */
[-C--:B------:R-:W-:Y:S02]  /*5340*/  IADD3 R184, P2, R198, R136.reuse, RZ ;  /* 0x00000088c6b87210 */ /* 0x080fe40007f5e0ff */
[-C--:B------:R-:W-:Y:S02]  /*5350*/  LEA.HI.X.SX32 R5, R83, R137.reuse, 0x1, P3 ;  /* 0x0000008953057211 */ /* 0x080fe400018f0eff */
[-C--:B------:R-:W-:Y:S01]  /*5360*/  LEA.HI.X.SX32 R205, R195, R137.reuse, 0x1, P4 ;  /* 0x00000089c3cd7211 */ /* 0x080fe200020f0eff */
[----:B------:R-:W-:Y:S01]  /*5370*/  CS2R R82, SRZ ;  /* 0x0000000000527805 */ /* 0x000fe2000001ff00 */
[----:B------:R-:W-:Y:S01]  /*5380*/  IADD3 R188, P4, R194, R136, RZ ;  /* 0x00000088c2bc7210 */ /* 0x000fe20007f9e0ff */
[----:B------:R0:W-:Y:S01]  /*5390*/  STL.64 [R1+0x180], R4 ;  /* 0x0001800401007387 */ /* 0x0001e20000100a00 */
[----:B------:R-:W-:-:S02]  /*53a0*/  LEA.HI.X.SX32 R185, R202, R137, 0x1, P2 ;  /* 0x00000089cab97211 */ /* 0x000fc400010f0eff */
[-C--:B-1----:R-:W-:Y:S01]  /*53b0*/  LEA R32, P2, R2, R136.reuse, 0x2 ;  /* 0x0000008802207211 */ /* 0x082fe200078410ff */
[----:B------:R1:W-:Y:S01]  /*53c0*/  STL.64 [R1+0x270], R26 ;  /* 0x0002701a01007387 */ /* 0x0003e20000100a00 */
[-C--:B------:R-:W-:Y:S02]  /*53d0*/  LEA.HI.X.SX32 R189, R87, R137.reuse, 0x1, P4 ;  /* 0x0000008957bd7211 */ /* 0x080fe400020f0eff */
[----:B------:R-:W-:Y:S02]  /*53e0*/  LEA.HI.X.SX32 R33, R89, R137, 0x1, P2 ;  /* 0x0000008959217211 */ /* 0x000fe400010f0eff */
[----:B0-----:R-:W-:-:S04]  /*53f0*/  IADD3 R4, P3, R85, R136, RZ ;  /* 0x0000008855047210 */ /* 0x001fc80007f7e0ff */
[-C--:B------:R-:W-:Y:S02]  /*5400*/  LEA.HI.X.SX32 R5, R197, R137.reuse, 0x1, P3 ;  /* 0x00000089c5057211 */ /* 0x080fe400018f0eff */
[-C--:B-1----:R-:W-:Y:S02]  /*5410*/  IADD3 R26, P3, R86, R136.reuse, RZ ;  /* 0x00000088561a7210 */ /* 0x082fe40007f7e0ff */
[-C--:B------:R-:W-:Y:S01]  /*5420*/  LEA.HI.X.SX32 R197, R85, R137.reuse, 0x1, P5 ;  /* 0x0000008955c57211 */ /* 0x080fe200028f0eff */
[----:B------:R0:W-:Y:S01]  /*5430*/  STL.64 [R1+0x178], R4 ;  /* 0x0001780401007387 */ /* 0x0001e20000100a00 */
[----:B------:R-:W-:Y:S01]  /*5440*/  LEA.HI.X.SX32 R27, R201, R137, 0x1, P3 ;  /* 0x00000089c91b7211 */ /* 0x000fe200018f0eff */
[----:B------:R-:W-:Y:S01]  /*5450*/  CS2R R84, SRZ ;  /* 0x0000000000547805 */ /* 0x000fe2000001ff00 */
[----:B------:R-:W-:-:S03]  /*5460*/  IADD3 R180, P3, R200, R136, RZ ;  /* 0x00000088c8b47210 */ /* 0x000fc60007f7e0ff */
[----:B------:R1:W-:Y:S01]  /*5470*/  STL.64 [R1+0x268], R26 ;  /* 0x0002681a01007387 */ /* 0x0003e20000100a00 */
[-C--:B------:R-:W-:Y:S02]  /*5480*/  LEA.HI.X.SX32 R181, R88, R137.reuse, 0x1, P3 ;  /* 0x0000008958b57211 */ /* 0x080fe400018f0eff */
[-C--:B------:R-:W-:Y:S02]  /*5490*/  LEA R34, P3, R2, R136.reuse, 0x4 ;  /* 0x0000008802227211 */ /* 0x080fe400078620ff */
[-C--:B0-----:R-:W-:Y:S02]  /*54a0*/  IADD3 R4, P5, R87, R136.reuse, RZ ;  /* 0x0000008857047210 */ /* 0x081fe40007fbe0ff */
[-C--:B------:R-:W-:Y:S02]  /*54b0*/  LEA.HI.X.SX32 R35, R210, R137.reuse, 0x1, P3 ;  /* 0x00000089d2237211 */ /* 0x080fe400018f0eff */
[-C--:B------:R-:W-:Y:S02]  /*54c0*/  LEA.HI.X.SX32 R5, R86, R137.reuse, 0x1, P5 ;  /* 0x0000008956057211 */ /* 0x080fe400028f0eff */
[-C--:B-1----:R-:W-:Y:S01]  /*54d0*/  IADD3 R26, P5, R88, R136.reuse, RZ ;  /* 0x00000088581a7210 */ /* 0x082fe20007fbe0ff */
[----:B------:R-:W-:Y:S01]  /*54e0*/  CS2R R86, SRZ ;  /* 0x0000000000567805 */ /* 0x000fe2000001ff00 */
[----:B------:R-:W-:Y:S01]  /*54f0*/  IADD3 R176, P3, R207, R136, RZ ;  /* 0x00000088cfb07210 */ /* 0x000fe20007f7e0ff */
[----:B------:R0:W-:Y:S01]  /*5500*/  STL.64 [R1+0x170], R4 ;  /* 0x0001700401007387 */ /* 0x0001e20000100a00 */
[----:B------:R-:W-:-:S02]  /*5510*/  LEA.HI.X.SX32 R27, R203, R137, 0x1, P5 ;  /* 0x00000089cb1b7211 */ /* 0x000fc400028f0eff */
[----:B------:R-:W-:-:S03]  /*5520*/  LEA.HI.X.SX32 R177, R211, R137, 0x1, P3 ;  /* 0x00000089d3b17211 */ /* 0x000fc600018f0eff */
[----:B------:R1:W-:Y:S04]  /*5530*/  STL.64 [R1+0x168], R26 ;  /* 0x0001681a01007387 */ /* 0x0003e80000100a00 */
[----:B------:R2:W-:Y:S01]  /*5540*/  STL.64 [R1+0x350], R32 ;  /* 0x0003502001007387 */ /* 0x0005e20000100a00 */
[----:B0-----:R-:W-:-:S04]  /*5550*/  IADD3 R4, P4, R89, R136, RZ ;  /* 0x0000008859047210 */ /* 0x001fc80007f9e0ff */
[C---:B------:R-:W-:Y:S02]  /*5560*/  LEA.HI.X.SX32 R5, R2.reuse, R137, 0x1, P4 ;  /* 0x0000008902057211 */ /* 0x040fe400020f0eff */
[----:B-1----:R-:W-:-:S04]  /*5570*/  LEA R26, P5, R2, R136, 0x3 ;  /* 0x00000088021a7211 */ /* 0x002fc800078a18ff */
[----:B------:R-:W-:Y:S02]  /*5580*/  LEA.HI.X.SX32 R27, R206, R137, 0x1, P5 ;  /* 0x00000089ce1b7211 */ /* 0x000fe400028f0eff */
[----:B--2---:R-:W-:-:S03]  /*5590*/  LEA R32, P2, R2, R136, 0x5 ;  /* 0x0000008802207211 */ /* 0x004fc600078428ff */
[----:B------:R0:W-:Y:S01]  /*55a0*/  STL.64 [R1+0x340], R26 ;  /* 0x0003401a01007387 */ /* 0x0001e20000100a00 */
[----:B------:R-:W-:-:S03]  /*55b0*/  LEA.HI.X.SX32 R33, R218, R137, 0x1, P2 ;  /* 0x00000089da217211 */ /* 0x000fc600010f0eff */
[----:B------:R1:W-:Y:S04]  /*55c0*/  STL.64 [R1+0x358], R4 ;  /* 0x0003580401007387 */ /* 0x0003e80000100a00 */
[----:B------:R-:W-:Y:S01]  /*55d0*/  STL.64 [R1+0x320], R34 ;  /* 0x0003202201007387 */ /* 0x000fe20000100a00 */
[----:B0-----:R-:W-:-:S03]  /*55e0*/  LEA R26, P5, R2, R136, 0x6 ;  /* 0x00000088021a7211 */ /* 0x001fc600078a30ff */
[----:B------:R-:W-:Y:S01]  /*55f0*/  STL.64 [R1+0x2e0], R32 ;  /* 0x0002e02001007387 */ /* 0x000fe20000100a00 */
[----:B-1----:R-:W-:Y:S02]  /*5600*/  LEA R4, P4, R2, R136, 0x7 ;  /* 0x0000008802047211 */ /* 0x002fe400078838ff */
[-C--:B------:R-:W-:Y:S02]  /*5610*/  LEA.HI.X.SX32 R27, R215, R137.reuse, 0x1, P5 ;  /* 0x00000089d71b7211 */ /* 0x080fe400028f0eff */
[----:B------:R-:W-:Y:S02]  /*5620*/  LEA.HI.X.SX32 R5, R214, R137, 0x1, P4 ;  /* 0x00000089d6057211 */ /* 0x000fe400020f0eff */
[----:B------:R-:W-:Y:S01]  /*5630*/  LOP3.LUT R2, R11, 0x40, RZ, 0x3c, !PT ;  /* 0x000000400b027812 */ /* 0x000fe200078e3cff */
[----:B------:R0:W-:Y:S01]  /*5640*/  STL.64 [R1+0x260], R26 ;  /* 0x0002601a01007387 */ /* 0x0001e20000100a00 */
[----:B------:R-:W-:Y:S02]  /*5650*/  LOP3.LUT R2, R25, 0x20, RZ, 0x3c, !PT ;  /* 0x0000002019027812 */ /* 0x000fe400078e3cff */
[----:B------:R-:W-:Y:S01]  /*5660*/  LOP3.LUT R2, R14, 0x40, RZ, 0x3c, !PT ;  /* 0x000000400e027812 */ /* 0x000fe200078e3cff */
[----:B------:R1:W-:Y:S01]  /*5670*/  STL.64 [R1+0x160], R4 ;  /* 0x0001600401007387 */ /* 0x0003e20000100a00 */
[----:B0-----:R-:W-:-:S02]  /*5680*/  IMAD.IADD R26, R28, 0x1, R22 ;  /* 0x000000011c1a7824 */ /* 0x001fc400078e0216 */
[----:B------:R-:W-:Y:S01]  /*5690*/  IMAD.IADD R27, R28, 0x1, R23 ;  /* 0x000000011c1b7824 */ /* 0x000fe200078e0217 */
[----:B-1----:R-:W-:Y:S01]  /*56a0*/  LOP3.LUT R4, R12, 0x20, RZ, 0x3c, !PT ;  /* 0x000000200c047812 */ /* 0x002fe200078e3cff */
[----:B------:R-:W-:Y:S01]  /*56b0*/  IMAD.IADD R28, R28, 0x1, R24 ;  /* 0x000000011c1c7824 */ /* 0x000fe200078e0218 */
[----:B------:R-:W-:Y:S02]  /*56c0*/  LOP3.LUT R4, R25, 0x40, RZ, 0x3c, !PT ;  /* 0x0000004019047812 */ /* 0x000fe400078e3cff */
.L_x_9:
[----:B------:R-:W2:Y:S04]  /*56d0*/  LDL.64 R44, [R1+0x340] ;  /* 0x00034000012c7983 */ /* 0x000ea80000100a00 */
[----:B------:R-:W3:Y:S04]  /*56e0*/  LDL.64 R50, [R1+0x320] ;  /* 0x0003200001327983 */ /* 0x000ee80000100a00 */
[----:B------:R-:W4:Y:S04]  /*56f0*/  LDL.64 R4, [R1+0x358] ;  /* 0x0003580001047983 */ /* 0x000f280000100a00 */
[----:B------:R-:W5:Y:S04]  /*5700*/  LDL.64 R42, [R1+0x338] ;  /* 0x00033800012a7983 */ /* 0x000f680000100a00 */
        /* <DEDUP_REMOVED lines=36> */
[----:B------:R-:W5:Y:S01]  /*5950*/  LDL.64 R46, [R1+0x330] ;  /* 0x00033000012e7983 */ /* 0x000f620000100a00 */
[----:B------:R-:W-:-:S03]  /*5960*/  IMAD.WIDE R2, R7, 0x2, R136 ;  /* 0x0000000207027825 */ /* 0x000fc600078e0288 */
[----:B------:R-:W5:Y:S04]  /*5970*/  LDL.64 R168, [R1+0xd0] ;  /* 0x0000d00001a87983 */ /* 0x000f680000100a00 */
[----:B------:R0:W5:Y:S04]  /*5980*/  LDG.E.U16 R2, [R2.64] ;  /* 0x0000000602027981 */ /* 0x000168000c1e1500 */
[----:B------:R-:W5:Y:S04]  /*5990*/  LDL.64 R178, [R1+0xb0] ;  /* 0x0000b00001b27983 */ /* 0x000f680000100a00 */
[----:B------:R-:W5:Y:S04]  /*59a0*/  LDL.64 R170, [R1+0x90] ;  /* 0x0000900001aa7983 */ /* 0x000f680000100a00 */
[----:B------:R-:W5:Y:S04]  /*59b0*/  LDL.64 R174, [R1+0xa0] ;  /* 0x0000a00001ae7983 */ /* 0x000f680000100a00 */
[----:B------:R-:W5:Y:S04]  /*59c0*/  LDL.64 R172, [R1+0x60] ;  /* 0x0000600001ac7983 */ /* 0x000f680000100a00 */
[----:B------:R-:W5:Y:S04]  /*59d0*/  LDL.64 R200, [R1+0x78] ;  /* 0x0000780001c87983 */ /* 0x000f680000100a00 */
[----:B------:R-:W5:Y:S04]  /*59e0*/  LDL.64 R182, [R1+0x48] ;  /* 0x0000480001b67983 */ /* 0x000f680000100a00 */
[----:B------:R-:W5:Y:S04]  /*59f0*/  LDL.64 R186, [R1] ;  /* 0x0000000001ba7983 */ /* 0x000f680000100a00 */
[----:B------:R-:W5:Y:S04]  /*5a00*/  LDL.64 R198, [R1+0x70] ;  /* 0x0000700001c67983 */ /* 0x000f680000100a00 */
[----:B------:R-:W5:Y:S04]  /*5a10*/  LDL.64 R194, [R1+0x38] ;  /* 0x0000380001c27983 */ /* 0x000f680000100a00 */
[----:B------:R-:W5:Y:S04]  /*5a20*/  LDL.64 R190, [R1+0x30] ;  /* 0x0000300001be7983 */ /* 0x000f680000100a00 */
[----:B------:R-:W5:Y:S04]  /*5a30*/  LDL.64 R214, [R1+0xa8] ;  /* 0x0000a80001d67983 */ /* 0x000f680000100a00 */
[----:B------:R-:W5:Y:S04]  /*5a40*/  LDL.64 R210, [R1+0x68] ;  /* 0x0000680001d27983 */ /* 0x000f680000100a00 */
[----:B------:R-:W5:Y:S01]  /*5a50*/  LDL.64 R206, [R1+0x28] ;  /* 0x0000280001ce7983 */ /* 0x000f620000100a00 */
[----:B--2---:R-:W-:-:S03]  /*5a60*/  IMAD.WIDE R96, R7, 0x2, R44 ;  /* 0x0000000207607825 */ /* 0x004fc600078e022c */
[----:B------:R-:W2:Y:S01]  /*5a70*/  LDL.64 R44, [R1+0x2e8] ;  /* 0x0002e800012c7983 */ /* 0x000ea20000100a00 */
[----:B---3--:R-:W-:-:S03]  /*5a80*/  IMAD.WIDE R144, R7, 0x2, R50 ;  /* 0x0000000207907825 */ /* 0x008fc600078e0232 */
[----:B------:R-:W3:Y:S01]  /*5a90*/  LDL.64 R50, [R1+0x2c8] ;  /* 0x0002c80001327983 */ /* 0x000ee20000100a00 */
[----:B----4-:R-:W-:-:S03]  /*5aa0*/  IMAD.WIDE R4, R7, 0x2, R4 ;  /* 0x0000000207047825 */ /* 0x010fc600078e0204 */
[----:B------:R1:W4:Y:S04]  /*5ab0*/  LDG.E.U16 R144, [R144.64] ;  /* 0x0000000690907981 */ /* 0x000328000c1e1500 */
[----:B------:R0:W3:Y:S01]  /*5ac0*/  LDG.E.U16 R123, [R4.64] ;  /* 0x00000006047b7981 */ /* 0x0000e2000c1e1500 */
[----:B-----5:R-:W-:-:S03]  /*5ad0*/  IMAD.WIDE R114, R7, 0x2, R54 ;  /* 0x0000000207727825 */ /* 0x020fc600078e0236 */
[----:B------:R5:W4:Y:S04]  /*5ae0*/  LDG.E.U16 R96, [R96.64] ;  /* 0x0000000660607981 */ /* 0x000b28000c1e1500 */
[----:B------:R1:W4:Y:S01]  /*5af0*/  LDG.E.U16 R114, [R114.64] ;  /* 0x0000000672727981 */ /* 0x000322000c1e1500 */
[----:B0-----:R-:W-:-:S03]  /*5b00*/  IMAD.WIDE R4, R7, 0x2, R42 ;  /* 0x0000000207047825 */ /* 0x001fc600078e022a */
[----:B------:R-:W4:Y:S04]  /*5b10*/  LDL.64 R42, [R1+0x2e0] ;  /* 0x0002e000012a7983 */ /* 0x000f280000100a00 */
[----:B------:R0:W5:Y:S02]  /*5b20*/  LDG.E.U16 R55, [R4.64] ;  /* 0x0000000604377981 */ /* 0x000164000c1e1500 */
[C---:B0-----:R-:W-:Y:S02]  /*5b30*/  IMAD.WIDE R4, R7.reuse, 0x2, R48 ;  /* 0x0000000207047825 */ /* 0x041fe400078e0230 */
[----:B------:R-:W5:Y:S02]  /*5b40*/  LDL.64 R48, [R1+0x2b0] ;  /* 0x0002b00001307983 */ /* 0x000f640000100a00 */
[----:B------:R-:W-:-:S02]  /*5b50*/  IMAD.WIDE R32, R7, 0x2, R32 ;  /* 0x0000000207207825 */ /* 0x000fc400078e0220 */
[----:B------:R4:W5:Y:S02]  /*5b60*/  LDG.E.U16 R104, [R4.64] ;  /* 0x0000000604687981 */ /* 0x000964000c1e1500 */
[C---:B------:R-:W-:Y:S02]  /*5b70*/  IMAD.WIDE R34, R7.reuse, 0x2, R34 ;  /* 0x0000000207227825 */ /* 0x040fe400078e0222 */
[----:B------:R0:W5:Y:S04]  /*5b80*/  LDG.E.U16 R105, [R32.64] ;  /* 0x0000000620697981 */ /* 0x000168000c1e1500 */
[----:B------:R1:W5:Y:S01]  /*5b90*/  LDG.E.U16 R122, [R34.64] ;  /* 0x00000006227a7981 */ /* 0x000362000c1e1500 */
[----:B0-----:R-:W-:-:S03]  /*5ba0*/  IMAD.WIDE R32, R7, 0x2, R52 ;  /* 0x0000000207207825 */ /* 0x001fc600078e0234 */
[----:B------:R-:W5:Y:S01]  /*5bb0*/  LDL.64 R52, [R1+0x2b8] ;  /* 0x0002b80001347983 */ /* 0x000f620000100a00 */
[----:B-1----:R-:W-:-:S03]  /*5bc0*/  IMAD.WIDE R34, R7, 0x2, R94 ;  /* 0x0000000207227825 */ /* 0x002fc600078e025e */
[----:B------:R2:W5:Y:S01]  /*5bd0*/  LDG.E.U16 R113, [R32.64] ;  /* 0x0000000620717981 */ /* 0x000562000c1e1500 */
[----:B------:R-:W-:-:S04]  /*5be0*/  IMAD.WIDE R36, R7, 0x2, R36 ;  /* 0x0000000207247825 */ /* 0x000fc800078e0224 */
[C---:B------:R-:W-:Y:S02]  /*5bf0*/  IMAD.WIDE R40, R7.reuse, 0x2, R40 ;  /* 0x0000000207287825 */ /* 0x040fe400078e0228 */
[----:B------:R0:W5:Y:S02]  /*5c00*/  LDG.E.U16 R37, [R36.64] ;  /* 0x0000000624257981 */ /* 0x000164000c1e1500 */
[C---:B------:R-:W-:Y:S02]  /*5c10*/  IMAD.WIDE R38, R7.reuse, 0x2, R38 ;  /* 0x0000000207267825 */ /* 0x040fe400078e0226 */
[----:B------:R1:W5:Y:S04]  /*5c20*/  LDG.E.U16 R95, [R40.64] ;  /* 0x00000006285f7981 */ /* 0x000368000c1e1500 */
[----:B------:R0:W5:Y:S01]  /*5c30*/  LDG.E.U16 R54, [R38.64] ;  /* 0x0000000626367981 */ /* 0x000162000c1e1500 */
[----:B-1----:R-:W-:-:S03]  /*5c40*/  IMAD.WIDE R40, R7, 0x2, R100 ;  /* 0x0000000207287825 */ /* 0x002fc600078e0264 */
[----:B------:R-:W5:Y:S01]  /*5c50*/  LDL.64 R100, [R1+0x250] ;  /* 0x0002500001647983 */ /* 0x000f620000100a00 */
[----:B0-----:R-:W-:-:S03]  /*5c60*/  IMAD.WIDE R38, R7, 0x2, R92 ;  /* 0x0000000207267825 */ /* 0x001fc600078e025c */
[----:B------:R-:W5:Y:S04]  /*5c70*/  LDL.64 R92, [R1+0x278] ;  /* 0x00027800015c7983 */ /* 0x000f680000100a00 */
[----:B------:R5:W5:Y:S04]  /*5c80*/  LDG.E.U16 R121, [R40.64] ;  /* 0x0000000628797981 */ /* 0x000b68000c1e1500 */
[----:B------:R0:W5:Y:S02]  /*5c90*/  LDG.E.U16 R112, [R38.64] ;  /* 0x0000000626707981 */ /* 0x000164000c1e1500 */
[----:B0-----:R-:W-:-:S02]  /*5ca0*/  IMAD.WIDE R38, R7, 0x2, R90 ;  /* 0x0000000207267825 */ /* 0x001fc400078e025a */
[----:B------:R-:W5:Y:S04]  /*5cb0*/  LDL.64 R90, [R1+0x248] ;  /* 0x00024800015a7983 */ /* 0x000f680000100a00 */
[----:B------:R0:W5:Y:S01]  /*5cc0*/  LDG.E.U16 R129, [R38.64] ;  /* 0x0000000626817981 */ /* 0x000162000c1e1500 */
[----:B--2---:R-:W-:-:S03]  /*5cd0*/  IMAD.WIDE R32, R7, 0x2, R44 ;  /* 0x0000000207207825 */ /* 0x004fc600078e022c */
[----:B------:R3:W2:Y:S04]  /*5ce0*/  LDG.E.U16 R45, [R34.64] ;  /* 0x00000006222d7981 */ /* 0x0006a8000c1e1500 */
[----:B------:R1:W2:Y:S01]  /*5cf0*/  LDG.E.U16 R36, [R32.64] ;  /* 0x0000000620247981 */ /* 0x0002a2000c1e1500 */
[----:B---3--:R-:W-:-:S03]  /*5d00*/  IMAD.WIDE R34, R7, 0x2, R50 ;  /* 0x0000000207227825 */ /* 0x008fc600078e0232 */
[----:B------:R-:W3:Y:S01]  /*5d10*/  LDL.64 R50, [R1+0x270] ;  /* 0x0002700001327983 */ /* 0x000ee20000100a00 */
[----:B-1----:R-:W-:-:S03]  /*5d20*/  IMAD.WIDE R32, R7, 0x2, R88 ;  /* 0x0000000207207825 */ /* 0x002fc600078e0258 */
[----:B------:R-:W2:Y:S04]  /*5d30*/  LDL.64 R88, [R1+0x268] ;  /* 0x0002680001587983 */ /* 0x000ea80000100a00 */
[----:B------:R1:W2:Y:S01]  /*5d40*/  LDG.E.U16 R103, [R34.64] ;  /* 0x0000000622677981 */ /* 0x0002a2000c1e1500 */
[----:B----4-:R-:W-:-:S03]  /*5d50*/  IMAD.WIDE R4, R7, 0x2, R42 ;  /* 0x0000000207047825 */ /* 0x010fc600078e022a */
[----:B------:R-:W4:Y:S04]  /*5d60*/  LDL.64 R42, [R1+0x288] ;  /* 0x00028800012a7983 */ /* 0x000f280000100a00 */
[----:B------:R0:W4:Y:S01]  /*5d70*/  LDG.E.U16 R94, [R32.64] ;  /* 0x00000006205e7981 */ /* 0x000122000c1e1500 */
[----:B-----5:R-:W-:-:S03]  /*5d80*/  IMAD.WIDE R40, R7, 0x2, R48 ;  /* 0x0000000207287825 */ /* 0x020fc600078e0230 */
[----:B------:R5:W4:Y:S04]  /*5d90*/  LDG.E.U16 R131, [R4.64] ;  /* 0x0000000604837981 */ /* 0x000b28000c1e1500 */
[----:B------:R-:W4:Y:S01]  /*5da0*/  LDL.64 R48, [R1+0x260] ;  /* 0x0002600001307983 */ /* 0x000f220000100a00 */
[----:B-1----:R-:W-:-:S03]  /*5db0*/  IMAD.WIDE R34, R7, 0x2, R116 ;  /* 0x0000000207227825 */ /* 0x002fc600078e0274 */
[----:B------:R-:W4:Y:S01]  /*5dc0*/  LDL.64 R116, [R1+0x228] ;  /* 0x0002280001747983 */ /* 0x000f220000100a00 */
[----:B0-----:R-:W-:-:S03]  /*5dd0*/  IMAD.WIDE R32, R7, 0x2, R98 ;  /* 0x0000000207207825 */ /* 0x001fc600078e0262 */
[----:B------:R-:W4:Y:S04]  /*5de0*/  LDL.64 R98, [R1+0x240] ;  /* 0x0002400001627983 */ /* 0x000f280000100a00 */
[----:B------:R3:W4:Y:S01]  /*5df0*/  LDG.E.U16 R120, [R32.64] ;  /* 0x0000000620787981 */ /* 0x000722000c1e1500 */
[----:B-----5:R-:W-:-:S03]  /*5e00*/  IMAD.WIDE R4, R7, 0x2, R52 ;  /* 0x0000000207047825 */ /* 0x020fc600078e0234 */
[----:B------:R0:W5:Y:S04]  /*5e10*/  LDG.E.U16 R44, [R40.64] ;  /* 0x00000006282c7981 */ /* 0x000168000c1e1500 */
[----:B------:R1:W5:Y:S04]  /*5e20*/  LDG.E.U16 R53, [R4.64] ;  /* 0x0000000604357981 */ /* 0x000368000c1e1500 */
[----:B------:R2:W5:Y:S01]  /*5e30*/  LDG.E.U16 R35, [R34.64] ;  /* 0x0000000622237981 */ /* 0x000562000c1e1500 */
[----:B0-----:R-:W-:-:S03]  /*5e40*/  IMAD.WIDE R40, R7, 0x2, R106 ;  /* 0x0000000207287825 */ /* 0x001fc600078e026a */
[----:B------:R-:W5:Y:S01]  /*5e50*/  LDL.64 R106, [R1+0x220] ;  /* 0x00022000016a7983 */ /* 0x000f620000100a00 */
[----:B-1----:R-:W-:-:S05]  /*5e60*/  IMAD.WIDE R4, R7, 0x2, R110 ;  /* 0x0000000207047825 */ /* 0x002fca00078e026e */
[----:B------:R2:W5:Y:S01]  /*5e70*/  LDG.E.U16 R111, [R4.64] ;  /* 0x00000006046f7981 */ /* 0x000562000c1e1500 */
[----:B------:R-:W-:-:S03]  /*5e80*/  IMAD.WIDE R38, R7, 0x2, R92 ;  /* 0x0000000207267825 */ /* 0x000fc600078e025c */
[----:B------:R0:W5:Y:S04]  /*5e90*/  LDG.E.U16 R93, [R40.64] ;  /* 0x00000006285d7981 */ /* 0x000168000c1e1500 */
[----:B------:R1:W5:Y:S01]  /*5ea0*/  LDG.E.U16 R52, [R38.64] ;  /* 0x0000000626347981 */ /* 0x000362000c1e1500 */
[----:B0-----:R-:W-:-:S03]  /*5eb0*/  IMAD.WIDE R40, R7, 0x2, R108 ;  /* 0x0000000207287825 */ /* 0x001fc600078e026c */
[----:B------:R-:W5:Y:S01]  /*5ec0*/  LDL.64 R108, [R1+0x1f8] ;  /* 0x0001f800016c7983 */ /* 0x000f620000100a00 */
[----:B-1----:R-:W-:-:S03]  /*5ed0*/  IMAD.WIDE R38, R7, 0x2, R100 ;  /* 0x0000000207267825 */ /* 0x002fc600078e0264 */
[----:B------:R0:W5:Y:S04]  /*5ee0*/  LDG.E.U16 R119, [R40.64] ;  /* 0x0000000628777981 */ /* 0x000168000c1e1500 */
[----:B------:R5:W5:Y:S01]  /*5ef0*/  LDG.E.U16 R110, [R38.64] ;  /* 0x00000006266e7981 */ /* 0x000b62000c1e1500 */
[----:B---3--:R-:W-:-:S03]  /*5f00*/  IMAD.WIDE R32, R7, 0x2, R50 ;  /* 0x0000000207207825 */ /* 0x008fc600078e0232 */
[----:B------:R-:W3:Y:S01]  /*5f10*/  LDL.64 R50, [R1+0x218] ;  /* 0x0002180001327983 */ /* 0x000ee20000100a00 */
[----:B--2---:R-:W-:-:S03]  /*5f20*/  IMAD.WIDE R4, R7, 0x2, R88 ;  /* 0x0000000207047825 */ /* 0x004fc600078e0258 */
[----:B------:R-:W2:Y:S04]  /*5f30*/  LDL.64 R88, [R1+0x210] ;  /* 0x0002100001587983 */ /* 0x000ea80000100a00 */
[----:B------:R1:W2:Y:S01]  /*5f40*/  LDG.E.U16 R34, [R4.64] ;  /* 0x0000000604227981 */ /* 0x0002a2000c1e1500 */
[----:B----4-:R-:W-:-:S05]  /*5f50*/  IMAD.WIDE R42, R7, 0x2, R42 ;  /* 0x00000002072a7825 */ /* 0x010fca00078e022a */
[----:B------:R4:W2:Y:S04]  /*5f60*/  LDG.E.U16 R102, [R42.64] ;  /* 0x000000062a667981 */ /* 0x0008a8000c1e1500 */
[----:B----4-:R4:W2:Y:S01]  /*5f70*/  LDG.E.U16 R43, [R32.64] ;  /* 0x00000006202b7981 */ /* 0x0108a2000c1e1500 */
[----:B------:R-:W-:-:S05]  /*5f80*/  IMAD.WIDE R48, R7, 0x2, R48 ;  /* 0x0000000207307825 */ /* 0x000fca00078e0230 */
[----:B------:R0:W2:Y:S01]  /*5f90*/  LDG.E.U16 R128, [R48.64] ;  /* 0x0000000630807981 */ /* 0x0000a2000c1e1500 */
[----:B----4-:R-:W-:-:S03]  /*5fa0*/  IMAD.WIDE R32, R7, 0x2, R90 ;  /* 0x0000000207207825 */ /* 0x010fc600078e025a */
[----:B------:R-:W4:Y:S04]  /*5fb0*/  LDL.64 R90, [R1+0x1f0] ;  /* 0x0001f000015a7983 */ /* 0x000f280000100a00 */
[----:B------:R1:W4:Y:S01]  /*5fc0*/  LDG.E.U16 R101, [R32.64] ;  /* 0x0000000620657981 */ /* 0x000322000c1e1500 */
[----:B0-----:R-:W-:-:S03]  /*5fd0*/  IMAD.WIDE R48, R7, 0x2, R138 ;  /* 0x0000000207307825 */ /* 0x001fc600078e028a */
[----:B------:R-:W4:Y:S01]  /*5fe0*/  LDL.64 R138, [R1+0x1d0] ;  /* 0x0001d000018a7983 */ /* 0x000f220000100a00 */
[----:B-1----:R-:W-:-:S03]  /*5ff0*/  IMAD.WIDE R32, R7, 0x2, R116 ;  /* 0x0000000207207825 */ /* 0x002fc600078e0274 */
[----:B------:R-:W4:Y:S01]  /*6000*/  LDL.64 R116, [R1+0x1c8] ;  /* 0x0001c80001747983 */ /* 0x000f220000100a00 */
[----:B------:R-:W-:-:S03]  /*6010*/  IMAD.WIDE R4, R7, 0x2, R98 ;  /* 0x0000000207047825 */ /* 0x000fc600078e0262 */
[----:B------:R-:W4:Y:S01]  /*6020*/  LDL.64 R98, [R1+0x1e8] ;  /* 0x0001e80001627983 */ /* 0x000f220000100a00 */
[----:B------:R-:W-:-:S03]  /*6030*/  IMAD.WIDE R40, R7, 0x2, R126 ;  /* 0x0000000207287825 */ /* 0x000fc600078e027e */
[----:B------:R3:W4:Y:S04]  /*6040*/  LDG.E.U16 R92, [R4.64] ;  /* 0x00000006045c7981 */ /* 0x000728000c1e1500 */
[----:B------:R0:W4:Y:S01]  /*6050*/  LDG.E.U16 R42, [R40.64] ;  /* 0x00000006282a7981 */ /* 0x000122000c1e1500 */
[----:B-----5:R-:W-:-:S03]  /*6060*/  IMAD.WIDE R38, R7, 0x2, R106 ;  /* 0x0000000207267825 */ /* 0x020fc600078e026a */
[----:B------:R-:W5:Y:S04]  /*6070*/  LDL.64 R106, [R1+0x1c0] ;  /* 0x0001c000016a7983 */ /* 0x000f680000100a00 */
[----:B------:R1:W5:Y:S01]  /*6080*/  LDG.E.U16 R127, [R38.64] ;  /* 0x00000006267f7981 */ /* 0x000362000c1e1500 */
[----:B0-----:R-:W-:-:S03]  /*6090*/  IMAD.WIDE R40, R7, 0x2, R124 ;  /* 0x0000000207287825 */ /* 0x001fc600078e027c */
[----:B------:R-:W5:Y:S04]  /*60a0*/  LDL.64 R124, [R1+0x1a0] ;  /* 0x0001a000017c7983 */ /* 0x000f680000100a00 */
[----:B------:R0:W5:Y:S01]  /*60b0*/  LDG.E.U16 R33, [R32.64] ;  /* 0x0000000620217981 */ /* 0x000162000c1e1500 */
[----:B-1----:R-:W-:-:S04]  /*60c0*/  IMAD.WIDE R38, R7, 0x2, R108 ;  /* 0x0000000207267825 */ /* 0x002fc800078e026c */
[C---:B---3--:R-:W-:Y:S02]  /*60d0*/  IMAD.WIDE R4, R7.reuse, 0x2, R50 ;  /* 0x0000000207047825 */ /* 0x048fe400078e0232 */
[----:B------:R1:W3:Y:S02]  /*60e0*/  LDG.E.U16 R51, [R48.64] ;  /* 0x0000000630337981 */ /* 0x0002e4000c1e1500 */
[C---:B--2---:R-:W-:Y:S02]  /*60f0*/  IMAD.WIDE R88, R7.reuse, 0x2, R88 ;  /* 0x0000000207587825 */ /* 0x044fe400078e0258 */
[----:B------:R4:W2:Y:S04]  /*6100*/  LDG.E.U16 R118, [R4.64] ;  /* 0x0000000604767981 */ /* 0x0008a8000c1e1500 */
[----:B------:R0:W2:Y:S01]  /*6110*/  LDG.E.U16 R109, [R88.64] ;  /* 0x00000006586d7981 */ /* 0x0000a2000c1e1500 */
[----:B-1----:R-:W-:-:S03]  /*6120*/  IMAD.WIDE R48, R7, 0x2, R140 ;  /* 0x0000000207307825 */ /* 0x002fc600078e028c */
[----:B------:R-:W2:Y:S04]  /*6130*/  LDL.64 R140, [R1+0x168] ;  /* 0x00016800018c7983 */ /* 0x000ea80000100a00 */
[----:B------:R1:W3:Y:S01]  /*6140*/  LDG.E.U16 R100, [R48.64] ;  /* 0x0000000630647981 */ /* 0x0002e2000c1e1500 */
[----:B0-----:R-:W-:-:S03]  /*6150*/  IMAD.WIDE R88, R7, 0x2, R134 ;  /* 0x0000000207587825 */ /* 0x001fc600078e0286 */
[----:B------:R-:W3:Y:S04]  /*6160*/  LDL.64 R134, [R1+0x198] ;  /* 0x0001980001867983 */ /* 0x000ee80000100a00 */
[----:B------:R0:W3:Y:S01]  /*6170*/  LDG.E.U16 R50, [R38.64] ;  /* 0x0000000626327981 */ /* 0x0000e2000c1e1500 */
[----:B-1----:R-:W-:-:S03]  /*6180*/  IMAD.WIDE R48, R7, 0x2, R132 ;  /* 0x0000000207307825 */ /* 0x002fc600078e0284 */
[----:B------:R-:W3:Y:S04]  /*6190*/  LDL.64 R132, [R1+0x188] ;  /* 0x0001880001847983 */ /* 0x000ee80000100a00 */
[----:B------:R1:W3:Y:S01]  /*61a0*/  LDG.E.U16 R126, [R88.64] ;  /* 0x00000006587e7981 */ /* 0x0002e2000c1e1500 */
[----:B----4-:R-:W-:-:S03]  /*61b0*/  IMAD.WIDE R4, R7, 0x2, R90 ;  /* 0x0000000207047825 */ /* 0x010fc600078e025a */
[----:B------:R4:W3:Y:S01]  /*61c0*/  LDG.E.U16 R91, [R40.64] ;  /* 0x00000006285b7981 */ /* 0x0008e2000c1e1500 */
[----:B0-----:R-:W-:-:S03]  /*61d0*/  IMAD.WIDE R38, R7, 0x2, R138 ;  /* 0x0000000207267825 */ /* 0x001fc600078e028a */
[----:B------:R-:W3:Y:S04]  /*61e0*/  LDL.64 R138, [R1+0x160] ;  /* 0x00016000018a7983 */ /* 0x000ee80000100a00 */
[----:B----4-:R0:W4:Y:S01]  /*61f0*/  LDG.E.U16 R41, [R4.64] ;  /* 0x0000000604297981 */ /* 0x010122000c1e1500 */
[----:B-1----:R-:W-:-:S03]  /*6200*/  IMAD.WIDE R88, R7, 0x2, R150 ;  /* 0x0000000207587825 */ /* 0x002fc600078e0296 */
[----:B------:R-:W4:Y:S04]  /*6210*/  LDL.64 R150, [R1+0x130] ;  /* 0x0001300001967983 */ /* 0x000f280000100a00 */
[----:B------:R1:W4:Y:S01]  /*6220*/  LDG.E.U16 R40, [R88.64] ;  /* 0x0000000658287981 */ /* 0x000322000c1e1500 */
[----:B0-----:R-:W-:-:S03]  /*6230*/  IMAD.WIDE R4, R7, 0x2, R116 ;  /* 0x0000000207047825 */ /* 0x001fc600078e0274 */
[----:B------:R0:W4:Y:S01]  /*6240*/  LDG.E.U16 R117, [R48.64] ;  /* 0x0000000630757981 */ /* 0x000122000c1e1500 */
[----:B------:R-:W-:-:S03]  /*6250*/  IMAD.WIDE R98, R7, 0x2, R98 ;  /* 0x0000000207627825 */ /* 0x000fc600078e0262 */
[----:B------:R5:W4:Y:S01]  /*6260*/  LDG.E.U16 R108, [R38.64] ;  /* 0x00000006266c7981 */ /* 0x000b22000c1e1500 */
[----:B-1----:R-:W-:-:S03]  /*6270*/  IMAD.WIDE R88, R7, 0x2, R154 ;  /* 0x0000000207587825 */ /* 0x002fc600078e029a */
[----:B------:R-:W4:Y:S01]  /*6280*/  LDL.64 R154, [R1+0x118] ;  /* 0x00011800019a7983 */ /* 0x000f220000100a00 */
[----:B0-----:R-:W-:-:S03]  /*6290*/  IMAD.WIDE R48, R7, 0x2, R152 ;  /* 0x0000000207307825 */ /* 0x001fc600078e0298 */
[----:B------:R-:W4:Y:S01]  /*62a0*/  LDL.64 R152, [R1+0x138] ;  /* 0x0001380001987983 */ /* 0x000f220000100a00 */
[----:B-----5:R-:W-:-:S03]  /*62b0*/  IMAD.WIDE R38, R7, 0x2, R124 ;  /* 0x0000000207267825 */ /* 0x020fc600078e027c */
[----:B------:R0:W5:Y:S01]  /*62c0*/  LDG.E.U16 R32, [R98.64] ;  /* 0x0000000662207981 */ /* 0x000162000c1e1500 */
[----:B------:R-:W-:-:S03]  /*62d0*/  IMAD.WIDE R106, R7, 0x2, R106 ;  /* 0x00000002076a7825 */ /* 0x000fc600078e026a */
[----:B------:R1:W5:Y:S04]  /*62e0*/  LDG.E.U16 R125, [R38.64] ;  /* 0x00000006267d7981 */ /* 0x000368000c1e1500 */
[----:B------:R1:W5:Y:S04]  /*62f0*/  LDG.E.U16 R90, [R106.64] ;  /* 0x000000066a5a7981 */ /* 0x000368000c1e1500 */
[----:B0-----:R0:W5:Y:S01]  /*6300*/  LDG.E.U16 R99, [R4.64] ;  /* 0x0000000604637981 */ /* 0x001162000c1e1500 */
[----:B-1----:R-:W-:-:S03]  /*6310*/  IMAD.WIDE R38, R7, 0x2, R148 ;  /* 0x0000000207267825 */ /* 0x002fc600078e0294 */
[----:B------:R1:W5:Y:S01]  /*6320*/  LDG.E.U16 R49, [R48.64] ;  /* 0x0000000630317981 */ /* 0x000362000c1e1500 */
[----:B------:R-:W-:-:S03]  /*6330*/  IMAD.WIDE R106, R7, 0x2, R156 ;  /* 0x00000002076a7825 */ /* 0x000fc600078e029c */
[----:B------:R-:W5:Y:S01]  /*6340*/  LDL.64 R156, [R1+0x110] ;  /* 0x00011000019c7983 */ /* 0x000f620000100a00 */
[----:B0-----:R-:W-:-:S03]  /*6350*/  IMAD.WIDE R4, R7, 0x2, R142 ;  /* 0x0000000207047825 */ /* 0x001fc600078e028e */
[----:B------:R-:W5:Y:S04]  /*6360*/  LDL.64 R142, [R1+0x148] ;  /* 0x00014800018e7983 */ /* 0x000f680000100a00 */
[----:B-1----:R0:W5:Y:S04]  /*6370*/  LDG.E.U16 R48, [R38.64] ;  /* 0x0000000626307981 */ /* 0x002168000c1e1500 */
[----:B------:R1:W5:Y:S04]  /*6380*/  LDG.E.U16 R5, [R4.64] ;  /* 0x0000000604057981 */ /* 0x000368000c1e1500 */
[----:B------:R1:W5:Y:S01]  /*6390*/  LDG.E.U16 R107, [R106.64] ;  /* 0x000000066a6b7981 */ /* 0x000362000c1e1500 */
[----:B0-----:R-:W-:-:S03]  /*63a0*/  IMAD.WIDE R38, R7, 0x2, R146 ;  /* 0x0000000207267825 */ /* 0x001fc600078e0292 */
[----:B------:R-:W5:Y:S04]  /*63b0*/  LDL.64 R146, [R1+0x100] ;  /* 0x0001000001927983 */ /* 0x000f680000100a00 */
[----:B------:R-:W5:Y:S04]  /*63c0*/  LDL.64 R148, [R1+0x108] ;  /* 0x0001080001947983 */ /* 0x000f680000100a00 */
[----:B------:R0:W5:Y:S01]  /*63d0*/  LDG.E.U16 R39, [R38.64] ;  /* 0x0000000626277981 */ /* 0x000162000c1e1500 */
[----:B------:R-:W-:-:S03]  /*63e0*/  IMAD.WIDE R46, R7, 0x2, R46 ;  /* 0x00000002072e7825 */ /* 0x000fc600078e022e */
[----:B------:R0:W5:Y:S04]  /*63f0*/  LDG.E.U16 R89, [R88.64] ;  /* 0x0000000658597981 */ /* 0x000168000c1e1500 */
[----:B------:R0:W5:Y:S01]  /*6400*/  LDG.E.U16 R46, [R46.64] ;  /* 0x000000062e2e7981 */ /* 0x000162000c1e1500 */
[----:B--2---:R-:W-:-:S05]  /*6410*/  IMAD.WIDE R140, R7, 0x2, R140 ;  /* 0x00000002078c7825 */ /* 0x004fca00078e028c */
[----:B-1----:R1:W2:Y:S01]  /*6420*/  LDG.E.U16 R4, [R140.64] ;  /* 0x000000068c047981 */ /* 0x0022a2000c1e1500 */
[----:B---3--:R-:W-:-:S05]  /*6430*/  IMAD.WIDE R134, R7, 0x2, R134 ;  /* 0x0000000207867825 */ /* 0x008fca00078e0286 */
[----:B------:R3:W2:Y:S01]  /*6440*/  LDG.E.U16 R116, [R134.64] ;  /* 0x0000000686747981 */ /* 0x0006a2000c1e1500 */
[----:B------:R-:W-:-:S05]  /*6450*/  IMAD.WIDE R132, R7, 0x2, R132 ;  /* 0x0000000207847825 */ /* 0x000fca00078e0284 */
[----:B------:R0:W2:Y:S01]  /*6460*/  LDG.E.U16 R98, [R132.64] ;  /* 0x0000000684627981 */ /* 0x0000a2000c1e1500 */
[----:B-1----:R-:W-:-:S03]  /*6470*/  IMAD.WIDE R140, R7, 0x2, R158 ;  /* 0x00000002078c7825 */ /* 0x002fc600078e029e */
[----:B------:R-:W2:Y:S01]  /*6480*/  LDL.64 R158, [R1+0xf0] ;  /* 0x0000f000019e7983 */ /* 0x000ea20000100a00 */
[----:B---3--:R-:W-:-:S03]  /*6490*/  IMAD.WIDE R134, R7, 0x2, R162 ;  /* 0x0000000207867825 */ /* 0x008fc600078e02a2 */
[----:B------:R-:W3:Y:S01]  /*64a0*/  LDL.64 R162, [R1+0xe8] ;  /* 0x0000e80001a27983 */ /* 0x000ee20000100a00 */
[----:B0-----:R-:W-:-:S03]  /*64b0*/  IMAD.WIDE R132, R7, 0x2, R160 ;  /* 0x0000000207847825 */ /* 0x001fc600078e02a0 */
[----:B------:R-:W3:Y:S01]  /*64c0*/  LDL.64 R160, [R1+0xf8] ;  /* 0x0000f80001a07983 */ /* 0x000ee20000100a00 */
[----:B------:R-:W-:-:S03]  /*64d0*/  IMAD.WIDE R138, R7, 0x2, R138 ;  /* 0x00000002078a7825 */ /* 0x000fc600078e028a */
[----:B------:R0:W3:Y:S04]  /*64e0*/  LDG.E.U16 R106, [R132.64] ;  /* 0x00000006846a7981 */ /* 0x0000e8000c1e1500 */
[----:B------:R1:W3:Y:S04]  /*64f0*/  LDG.E.U16 R124, [R138.64] ;  /* 0x000000068a7c7981 */ /* 0x0002e8000c1e1500 */
[----:B------:R4:W3:Y:S01]  /*6500*/  LDG.E.U16 R115, [R134.64] ;  /* 0x0000000686737981 */ /* 0x0008e2000c1e1500 */
[----:B0-----:R-:W-:-:S03]  /*6510*/  IMAD.WIDE R132, R7, 0x2, R166 ;  /* 0x0000000207847825 */ /* 0x001fc600078e02a6 */
[----:B------:R-:W3:Y:S04]  /*6520*/  LDL.64 R166, [R1+0xc8] ;  /* 0x0000c80001a67983 */ /* 0x000ee80000100a00 */
[----:B------:R0:W3:Y:S01]  /*6530*/  LDG.E.U16 R3, [R132.64] ;  /* 0x0000000684037981 */ /* 0x0000e2000c1e1500 */
[----:B----4-:R-:W-:-:S03]  /*6540*/  IMAD.WIDE R134, R7, 0x2, R150 ;  /* 0x0000000207867825 */ /* 0x010fc600078e0296 */
[----:B------:R-:W4:Y:S04]  /*6550*/  LDL.64 R150, [R1+0xd8] ;  /* 0x0000d80001967983 */ /* 0x000f280000100a00 */
[----:B------:R0:W4:Y:S01]  /*6560*/  LDG.E.U16 R38, [R134.64] ;  /* 0x0000000686267981 */ /* 0x000122000c1e1500 */
[----:B-1----:R-:W-:-:S03]  /*6570*/  IMAD.WIDE R138, R7, 0x2, R152 ;  /* 0x00000002078a7825 */ /* 0x002fc600078e0298 */
[----:B------:R-:W4:Y:S01]  /*6580*/  LDL.64 R152, [R1+0xe0] ;  /* 0x0000e00001987983 */ /* 0x000f220000100a00 */
[----:B0-----:R-:W-:-:S03]  /*6590*/  IMAD.WIDE R132, R7, 0x2, R164 ;  /* 0x0000000207847825 */ /* 0x001fc600078e02a4 */
[----:B------:R-:W4:Y:S01]  /*65a0*/  LDL.64 R164, [R1+0xc0] ;  /* 0x0000c00001a47983 */ /* 0x000f220000100a00 */
[----:B------:R-:W-:-:S03]  /*65b0*/  IMAD.WIDE R134, R7, 0x2, R154 ;  /* 0x0000000207867825 */ /* 0x000fc600078e029a */
[----:B------:R-:W4:Y:S04]  /*65c0*/  LDL.64 R154, [R1+0xb8] ;  /* 0x0000b800019a7983 */ /* 0x000f280000100a00 */
[----:B------:R5:W4:Y:S04]  /*65d0*/  LDG.E.U16 R47, [R138.64] ;  /* 0x000000068a2f7981 */ /* 0x000b28000c1e1500 */
[----:B------:R3:W4:Y:S04]  /*65e0*/  LDG.E.U16 R145, [R132.64] ;  /* 0x0000000684917981 */ /* 0x000728000c1e1500 */
[----:B------:R0:W4:Y:S01]  /*65f0*/  LDG.E.U16 R88, [R140.64] ;  /* 0x000000068c587981 */ /* 0x000122000c1e1500 */
[----:B-----5:R-:W-:-:S03]  /*6600*/  IMAD.WIDE R138, R7, 0x2, R156 ;  /* 0x00000002078a7825 */ /* 0x020fc600078e029c */
[----:B------:R-:W5:Y:S01]  /*6610*/  LDL.64 R156, [R1+0x98] ;  /* 0x00009800019c7983 */ /* 0x000f620000100a00 */
[----:B------:R-:W-:-:S05]  /*6620*/  IMAD.WIDE R142, R7, 0x2, R142 ;  /* 0x00000002078e7825 */ /* 0x000fca00078e028e */
[----:B------:R1:W5:Y:S02]  /*6630*/  LDG.E.U16 R97, [R142.64] ;  /* 0x000000068e617981 */ /* 0x000364000c1e1500 */
[C---:B-1----:R-:W-:Y:S02]  /*6640*/  IMAD.WIDE R142, R7.reuse, 0x2, R146 ;  /* 0x00000002078e7825 */ /* 0x042fe400078e0292 */
[----:B------:R2:W5:Y:S04]  /*6650*/  LDG.E.U16 R146, [R134.64] ;  /* 0x0000000686927981 */ /* 0x000568000c1e1500 */
[----:B------:R1:W5:Y:S01]  /*6660*/  LDG.E.U16 R147, [R138.64] ;  /* 0x000000068a937981 */ /* 0x000362000c1e1500 */
[----:B0-----:R-:W-:-:S03]  /*6670*/  IMAD.WIDE R140, R7, 0x2, R148 ;  /* 0x00000002078c7825 */ /* 0x001fc600078e0294 */
[----:B------:R4:W5:Y:S04]  /*6680*/  LDG.E.U16 R149, [R142.64] ;  /* 0x000000068e957981 */ /* 0x000968000c1e1500 */
[----:B------:R0:W5:Y:S01]  /*6690*/  LDG.E.U16 R148, [R140.64] ;  /* 0x000000068c947981 */ /* 0x000162000c1e1500 */
[----:B--2---:R-:W-:-:S03]  /*66a0*/  IMAD.WIDE R134, R7, 0x2, R158 ;  /* 0x0000000207867825 */ /* 0x004fc600078e029e */
[----:B------:R-:W2:Y:S01]  /*66b0*/  LDL.64 R158, [R1+0x80] ;  /* 0x00008000019e7983 */ /* 0x000ea20000100a00 */
[----:B---3--:R-:W-:-:S03]  /*66c0*/  IMAD.WIDE R132, R7, 0x2, R160 ;  /* 0x0000000207847825 */ /* 0x008fc600078e02a0 */
[----:B------:R-:W3:Y:S01]  /*66d0*/  LDL.64 R160, [R1+0x88] ;  /* 0x0000880001a07983 */ /* 0x000ee20000100a00 */
[----:B-1----:R-:W-:-:S03]  /*66e0*/  IMAD.WIDE R138, R7, 0x2, R162 ;  /* 0x00000002078a7825 */ /* 0x002fc600078e02a2 */
[----:B------:R-:W3:Y:S01]  /*66f0*/  LDL.64 R162, [R1+0x20] ;  /* 0x0000200001a27983 */ /* 0x000ee20000100a00 */
[----:B----4-:R-:W-:-:S03]  /*6700*/  IMAD.WIDE R142, R7, 0x2, R150 ;  /* 0x00000002078e7825 */ /* 0x010fc600078e0296 */
[----:B------:R1:W4:Y:S04]  /*6710*/  LDG.E.U16 R151, [R134.64] ;  /* 0x0000000686977981 */ /* 0x000328000c1e1500 */
[----:B------:R1:W4:Y:S01]  /*6720*/  LDG.E.U16 R150, [R132.64] ;  /* 0x0000000684967981 */ /* 0x000322000c1e1500 */
[----:B0-----:R-:W-:-:S03]  /*6730*/  IMAD.WIDE R140, R7, 0x2, R152 ;  /* 0x00000002078c7825 */ /* 0x001fc600078e0298 */
[----:B------:R0:W4:Y:S01]  /*6740*/  LDG.E.U16 R152, [R138.64] ;  /* 0x000000068a987981 */ /* 0x000122000c1e1500 */
[----:B-1----:R-:W-:-:S03]  /*6750*/  IMAD.WIDE R134, R7, 0x2, R166 ;  /* 0x0000000207867825 */ /* 0x002fc600078e02a6 */
[----:B------:R-:W4:Y:S01]  /*6760*/  LDL.64 R166, [R1+0x58] ;  /* 0x0000580001a67983 */ /* 0x000f220000100a00 */
[----:B------:R-:W-:-:S03]  /*6770*/  IMAD.WIDE R132, R7, 0x2, R168 ;  /* 0x0000000207847825 */ /* 0x000fc600078e02a8 */
[----:B------:R-:W4:Y:S01]  /*6780*/  LDL.64 R168, [R1+0x18] ;  /* 0x0000180001a87983 */ /* 0x000f220000100a00 */
[----:B0-----:R-:W-:-:S03]  /*6790*/  IMAD.WIDE R138, R7, 0x2, R164 ;  /* 0x00000002078a7825 */ /* 0x001fc600078e02a4 */
[----:B------:R-:W4:Y:S04]  /*67a0*/  LDL.64 R164, [R1+0x50] ;  /* 0x0000500001a47983 */ /* 0x000f280000100a00 */
[----:B------:R0:W4:Y:S04]  /*67b0*/  LDG.E.U16 R153, [R140.64] ;  /* 0x000000068c997981 */ /* 0x000128000c1e1500 */
[----:B------:R1:W4:Y:S01]  /*67c0*/  LDG.E.U16 R142, [R142.64] ;  /* 0x000000068e8e7981 */ /* 0x000322000c1e1500 */
[----:B0-----:R-:W-:-:S03]  /*67d0*/  IMAD.WIDE R140, R7, 0x2, R154 ;  /* 0x00000002078c7825 */ /* 0x001fc600078e029a */
[----:B------:R0:W4:Y:S04]  /*67e0*/  LDG.E.U16 R154, [R134.64] ;  /* 0x00000006869a7981 */ /* 0x000128000c1e1500 */
[----:B-1----:R1:W4:Y:S04]  /*67f0*/  LDG.E.U16 R143, [R132.64] ;  /* 0x00000006848f7981 */ /* 0x002328000c1e1500 */
[----:B------:R0:W4:Y:S04]  /*6800*/  LDG.E.U16 R140, [R140.64] ;  /* 0x000000068c8c7981 */ /* 0x000128000c1e1500 */
[----:B------:R5:W4:Y:S01]  /*6810*/  LDG.E.U16 R155, [R138.64] ;  /* 0x000000068a9b7981 */ /* 0x000b22000c1e1500 */
[----:B-1----:R-:W-:-:S03]  /*6820*/  IMAD.WIDE R132, R7, 0x2, R178 ;  /* 0x0000000207847825 */ /* 0x002fc600078e02b2 */
[----:B------:R-:W4:Y:S04]  /*6830*/  LDL.64 R178, [R1+0x8] ;  /* 0x0000080001b27983 */ /* 0x000f280000100a00 */
[----:B0-----:R0:W4:Y:S02]  /*6840*/  LDG.E.U16 R141, [R132.64] ;  /* 0x00000006848d7981 */ /* 0x001124000c1e1500 */
[C---:B0-----:R-:W-:Y:S02]  /*6850*/  IMAD.WIDE R132, R7.reuse, 0x2, R170 ;  /* 0x0000000207847825 */ /* 0x041fe400078e02aa */
[----:B------:R-:W4:Y:S02]  /*6860*/  LDL.64 R170, [R1+0x10] ;  /* 0x0000100001aa7983 */ /* 0x000f240000100a00 */
[----:B------:R-:W-:-:S02]  /*6870*/  IMAD.WIDE R134, R7, 0x2, R174 ;  /* 0x0000000207867825 */ /* 0x000fc400078e02ae */
[----:B------:R-:W4:Y:S02]  /*6880*/  LDL.64 R174, [R1+0x40] ;  /* 0x0000400001ae7983 */ /* 0x000f240000100a00 */
[C---:B-----5:R-:W-:Y:S02]  /*6890*/  IMAD.WIDE R138, R7.reuse, 0x2, R156 ;  /* 0x00000002078a7825 */ /* 0x060fe400078e029c */
[----:B------:R3:W5:Y:S04]  /*68a0*/  LDG.E.U16 R156, [R134.64] ;  /* 0x00000006869c7981 */ /* 0x000768000c1e1500 */
[----:B------:R2:W5:Y:S02]  /*68b0*/  LDG.E.U16 R157, [R138.64] ;  /* 0x000000068a9d7981 */ /* 0x000564000c1e1500 */
[----:B--2---:R-:W-:-:S02]  /*68c0*/  IMAD.WIDE R138, R7, 0x2, R158 ;  /* 0x00000002078a7825 */ /* 0x004fc400078e029e */
[----:B------:R0:W2:Y:S02]  /*68d0*/  LDG.E.U16 R158, [R132.64] ;  /* 0x00000006849e7981 */ /* 0x0000a4000c1e1500 */
[C---:B---3--:R-:W-:Y:S02]  /*68e0*/  IMAD.WIDE R134, R7.reuse, 0x2, R160 ;  /* 0x0000000207867825 */ /* 0x048fe400078e02a0 */
[----:B------:R1:W3:Y:S04]  /*68f0*/  LDG.E.U16 R160, [R138.64] ;  /* 0x000000068aa07981 */ /* 0x0002e8000c1e1500 */
[----:B------:R1:W2:Y:S01]  /*6900*/  LDG.E.U16 R159, [R134.64] ;  /* 0x00000006869f7981 */ /* 0x0002a2000c1e1500 */
[----:B0-----:R-:W-:-:S04]  /*6910*/  IMAD.WIDE R132, R7, 0x2, R172 ;  /* 0x0000000207847825 */ /* 0x001fc800078e02ac */
[C---:B-1----:R-:W-:Y:S01]  /*6920*/  IMAD.WIDE R138, R7.reuse, 0x2, R240 ;  /* 0x00000002078a7825 */ /* 0x042fe200078e02f0 */
[----:B------:R4:W2:Y:S03]  /*6930*/  LDG.E.U16 R161, [R132.64] ;  /* 0x0000000684a17981 */ /* 0x0008a6000c1e1500 */
[C---:B------:R-:W-:Y:S02]  /*6940*/  IMAD.WIDE R134, R7.reuse, 0x2, R162 ;  /* 0x0000000207867825 */ /* 0x040fe400078e02a2 */
[----:B------:R0:W3:Y:S04]  /*6950*/  LDG.E.U16 R163, [R138.64] ;  /* 0x000000068aa37981 */ /* 0x0000e8000c1e1500 */
[----:B------:R1:W3:Y:S02]  /*6960*/  LDG.E.U16 R162, [R134.64] ;  /* 0x0000000686a27981 */ /* 0x0002e4000c1e1500 */
[----:B-1----:R-:W-:-:S04]  /*6970*/  IMAD.WIDE R134, R7, 0x2, R208 ;  /* 0x0000000207867825 */ /* 0x002fc800078e02d0 */
[----:B----4-:R-:W-:-:S04]  /*6980*/  IMAD.WIDE R132, R7, 0x2, R166 ;  /* 0x0000000207847825 */ /* 0x010fc800078e02a6 */
[C---:B0-----:R-:W-:Y:S02]  /*6990*/  IMAD.WIDE R138, R7.reuse, 0x2, R164 ;  /* 0x00000002078a7825 */ /* 0x041fe400078e02a4 */
[----:B------:R0:W4:Y:S04]  /*69a0*/  LDG.E.U16 R164, [R134.64] ;  /* 0x0000000686a47981 */ /* 0x000128000c1e1500 */
[----:B------:R1:W4:Y:S04]  /*69b0*/  LDG.E.U16 R165, [R132.64] ;  /* 0x0000000684a57981 */ /* 0x000328000c1e1500 */
[----:B------:R1:W4:Y:S01]  /*69c0*/  LDG.E.U16 R166, [R138.64] ;  /* 0x000000068aa67981 */ /* 0x000322000c1e1500 */
[----:B0-----:R-:W-:-:S04]  /*69d0*/  IMAD.WIDE R134, R7, 0x2, R236 ;  /* 0x0000000207867825 */ /* 0x001fc800078e02ec */
[C---:B-1----:R-:W-:Y:S02]  /*69e0*/  IMAD.WIDE R132, R7.reuse, 0x2, R168 ;  /* 0x0000000207847825 */ /* 0x042fe400078e02a8 */
[----:B------:R0:W4:Y:S02]  /*69f0*/  LDG.E.U16 R168, [R134.64] ;  /* 0x0000000686a87981 */ /* 0x000124000c1e1500 */
[C---:B------:R-:W-:Y:S02]  /*6a00*/  IMAD.WIDE R138, R7.reuse, 0x2, R204 ;  /* 0x00000002078a7825 */ /* 0x040fe400078e02cc */
[----:B------:R1:W4:Y:S04]  /*6a10*/  LDG.E.U16 R167, [R132.64] ;  /* 0x0000000684a77981 */ /* 0x000328000c1e1500 */
[----:B------:R1:W4:Y:S01]  /*6a20*/  LDG.E.U16 R169, [R138.64] ;  /* 0x000000068aa97981 */ /* 0x000322000c1e1500 */
[----:B0-----:R-:W-:-:S04]  /*6a30*/  IMAD.WIDE R134, R7, 0x2, R232 ;  /* 0x0000000207867825 */ /* 0x001fc800078e02e8 */
[----:B-1----:R-:W-:-:S05]  /*6a40*/  IMAD.WIDE R138, R7, 0x2, R196 ;  /* 0x00000002078a7825 */ /* 0x002fca00078e02c4 */
[----:B------:R0:W4:Y:S01]  /*6a50*/  LDG.E.U16 R172, [R138.64] ;  /* 0x000000068aac7981 */ /* 0x000122000c1e1500 */
[----:B------:R-:W-:-:S03]  /*6a60*/  IMAD.WIDE R132, R7, 0x2, R170 ;  /* 0x0000000207847825 */ /* 0x000fc600078e02aa */
[----:B------:R1:W4:Y:S04]  /*6a70*/  LDG.E.U16 R171, [R134.64] ;  /* 0x0000000686ab7981 */ /* 0x000328000c1e1500 */
[----:B------:R5:W4:Y:S01]  /*6a80*/  LDG.E.U16 R170, [R132.64] ;  /* 0x0000000684aa7981 */ /* 0x000b22000c1e1500 */
[----:B0-----:R-:W-:-:S04]  /*6a90*/  IMAD.WIDE R138, R7, 0x2, R174 ;  /* 0x00000002078a7825 */ /* 0x001fc800078e02ae */
[C---:B-1----:R-:W-:Y:S01]  /*6aa0*/  IMAD.WIDE R134, R7.reuse, 0x2, R182 ;  /* 0x0000000207867825 */ /* 0x042fe200078e02b6 */
[----:B------:R0:W4:Y:S03]  /*6ab0*/  LDG.E.U16 R175, [R138.64] ;  /* 0x000000068aaf7981 */ /* 0x000126000c1e1500 */
[C---:B-----5:R-:W-:Y:S01]  /*6ac0*/  IMAD.WIDE R132, R7.reuse, 0x2, R200 ;  /* 0x0000000207847825 */ /* 0x060fe200078e02c8 */
[----:B------:R1:W5:Y:S04]  /*6ad0*/  LDG.E.U16 R174, [R134.64] ;  /* 0x0000000686ae7981 */ /* 0x000368000c1e1500 */
[----:B------:R1:W5:Y:S01]  /*6ae0*/  LDG.E.U16 R173, [R132.64] ;  /* 0x0000000684ad7981 */ /* 0x000362000c1e1500 */
[----:B0-----:R-:W-:-:S04]  /*6af0*/  IMAD.WIDE R138, R7, 0x2, R192 ;  /* 0x00000002078a7825 */ /* 0x001fc800078e02c0 */
[C---:B-1----:R-:W-:Y:S01]  /*6b00*/  IMAD.WIDE R134, R7.reuse, 0x2, R228 ;  /* 0x0000000207867825 */ /* 0x042fe200078e02e4 */
[----:B------:R0:W5:Y:S03]  /*6b10*/  LDG.E.U16 R182, [R138.64] ;  /* 0x000000068ab67981 */ /* 0x000166000c1e1500 */
[C---:B------:R-:W-:Y:S02]  /*6b20*/  IMAD.WIDE R132, R7.reuse, 0x2, R178 ;  /* 0x0000000207847825 */ /* 0x040fe400078e02b2 */
[----:B------:R1:W5:Y:S04]  /*6b30*/  LDG.E.U16 R179, [R134.64] ;  /* 0x0000000686b37981 */ /* 0x000368000c1e1500 */
[----:B------:R1:W5:Y:S01]  /*6b40*/  LDG.E.U16 R178, [R132.64] ;  /* 0x0000000684b27981 */ /* 0x000362000c1e1500 */
[----:B0-----:R-:W-:-:S04]  /*6b50*/  IMAD.WIDE R138, R7, 0x2, R188 ;  /* 0x00000002078a7825 */ /* 0x001fc800078e02bc */
[----:B-1----:R-:W-:-:S04]  /*6b60*/  IMAD.WIDE R134, R7, 0x2, R224 ;  /* 0x0000000207867825 */ /* 0x002fc800078e02e0 */
[C---:B------:R-:W-:Y:S02]  /*6b70*/  IMAD.WIDE R132, R7.reuse, 0x2, R186 ;  /* 0x0000000207847825 */ /* 0x040fe400078e02ba */
[----:B------:R0:W5:Y:S04]  /*6b80*/  LDG.E.U16 R186, [R134.64] ;  /* 0x0000000686ba7981 */ /* 0x000168000c1e1500 */
        /* <DEDUP_REMOVED lines=9> */
[C---:B-1----:R-:W-:Y:S01]  /*6c20*/  IMAD.WIDE R134, R7.reuse, 0x2, R220 ;  /* 0x0000000207867825 */ /* 0x042fe200078e02dc */
[----:B------:R0:W5:Y:S03]  /*6c30*/  LDG.E.U16 R195, [R132.64] ;  /* 0x0000000684c37981 */ /* 0x000166000c1e1500 */
[C---:B------:R-:W-:Y:S01]  /*6c40*/  IMAD.WIDE R138, R7.reuse, 0x2, R184 ;  /* 0x00000002078a7825 */ /* 0x040fe200078e02b8 */
        /* <DEDUP_REMOVED lines=15> */
[C---:B-1----:R-:W-:Y:S02]  /*6d40*/  IMAD.WIDE R134, R7.reuse, 0x2, R212 ;  /* 0x0000000207867825 */ /* 0x042fe400078e02d4 */
[----:B------:R-:W5:Y:S02]  /*6d50*/  LDG.E.U16 R132, [R132.64] ;  /* 0x0000000684847981 */ /* 0x000f64000c1e1500 */
[----:B------:R-:W-:Y:S02]  /*6d60*/  IMAD.WIDE R138, R7, 0x2, R176 ;  /* 0x00000002078a7825 */ /* 0x000fe400078e02b0 */
[----:B------:R-:W5:Y:S04]  /*6d70*/  LDG.E.U16 R134, [R134.64] ;  /* 0x0000000686867981 */ /* 0x000f68000c1e1500 */
[----:B------:R-:W5:Y:S04]  /*6d80*/  LDG.E.U16 R138, [R138.64] ;  /* 0x000000068a8a7981 */ /* 0x000f68000c1e1500 */
[----:B------:R-:W-:Y:S01]  /*6d90*/  BAR.SYNC.DEFER_BLOCKING 0x0 ;  /* 0x0000000000007b1d */ /* 0x000fe20000010000 */
[----:B------:R-:W-:-:S02]  /*6da0*/  LOP3.LUT R210, R0, 0x10, RZ, 0x3c, !PT ;  /* 0x0000001000d27812 */ /* 0x000fc400078e3cff */
[----:B------:R-:W-:-:S03]  /*6db0*/  LOP3.LUT R211, R0, 0x20, RZ, 0x3c, !PT ;  /* 0x0000002000d37812 */ /* 0x000fc600078e3cff */
[----:B------:R-:W-:Y:S04]  /*6dc0*/  STS.U16 [R0], R2 ;  /* 0x0000000200007388 */ /* 0x000fe80000000400 */
        /* <DEDUP_REMOVED lines=11> */
[----:B--2---:R-:W-:Y:S04]  /*6e80*/  STS.U16 [R0+0xc000], R161 ;  /* 0x00c000a100007388 */ /* 0x004fe80000000400 */
[----:B---3--:R-:W-:Y:S04]  /*6e90*/  STS.U16 [R0+0xe000], R163 ;  /* 0x00e000a300007388 */ /* 0x008fe80000000400 */
        /* <DEDUP_REMOVED lines=18> */
[----:B------:R-:W-:Y:S04]  /*6fc0*/  STS.U16 [R211+0x400], R114 ;  /* 0x00040072d3007388 */ /* 0x000fe80000000400 */
[----:B------:R-:W-:Y:S04]  /*6fd0*/  STS.U16 [R211+0x1400], R113 ;  /* 0x00140071d3007388 */ /* 0x000fe80000000400 */
[----:B------:R-:W-:Y:S04]  /*6fe0*/  STS.U16 [R211+0x2400], R112 ;  /* 0x00240070d3007388 */ /* 0x000fe80000000400 */
[----:B------:R-:W-:Y:S04]  /*6ff0*/  STS.U16 [R211+0x3400], R111 ;  /* 0x0034006fd3007388 */ /* 0x000fe80000000400 */
[----:B------:R-:W-:Y:S04]  /*7000*/  STS.U16 [R211+0x4400], R110 ;  /* 0x0044006ed3007388 */ /* 0x000fe80000000400 */
[----:B------:R-:W-:Y:S04]  /*7010*/  STS.U16 [R211+0x5400], R109 ;  /* 0x0054006dd3007388 */ /* 0x000fe80000000400 */
[----:B------:R-:W-:Y:S04]  /*7020*/  STS.U16 [R211+0x6400], R108 ;  /* 0x0064006cd3007388 */ /* 0x000fe80000000400 */
[----:B------:R-:W-:Y:S01]  /*7030*/  STS.U16 [R211+0x7400], R107 ;  /* 0x0074006bd3007388 */ /* 0x000fe20000000400 */
[----:B0-----:R-:W-:-:S03]  /*7040*/  LOP3.LUT R210, R0, 0x30, RZ, 0x3c, !PT ;  /* 0x0000003000d27812 */ /* 0x001fc600078e3cff */
        /* <DEDUP_REMOVED lines=16> */
[----:B------:R-:W-:-:S03]  /*7150*/  LOP3.LUT R115, R0, 0x40, RZ, 0x3c, !PT ;  /* 0x0000004000737812 */ /* 0x000fc600078e3cff */
[----:B------:R0:W-:Y:S04]  /*7160*/  STS.U16 [R210+0x8600], R97 ;  /* 0x00860061d2007388 */ /* 0x0001e80000000400 */
[----:B------:R-:W-:Y:S04]  /*7170*/  STS.U16 [R210+0x9600], R148 ;  /* 0x00960094d2007388 */ /* 0x000fe80000000400 */
[----:B------:R-:W-:Y:S04]  /*7180*/  STS.U16 [R210+0xa600], R154 ;  /* 0x00a6009ad2007388 */ /* 0x000fe80000000400 */
[----:B------:R-:W-:Y:S04]  /*7190*/  STS.U16 [R210+0xb600], R159 ;  /* 0x00b6009fd2007388 */ /* 0x000fe80000000400 */
[----:B-----5:R-:W-:Y:S04]  /*71a0*/  STS.U16 [R210+0xc600], R174 ;  /* 0x00c600aed2007388 */ /* 0x020fe80000000400 */
        /* <DEDUP_REMOVED lines=70> */
[----:B------:R-:W-:Y:S01]  /*7610*/  BAR.SYNC.DEFER_BLOCKING 0x0 ;  /* 0x0000000000007b1d */ /* 0x000fe20000010000 */
[----:B0-----:R-:W-:-:S05]  /*7620*/  LOP3.LUT R2, R12, 0x20, RZ, 0x3c, !PT ;  /* 0x000000200c027812 */ /* 0x001fca00078e3cff */
[----:B------:R-:W-:Y:S04]  /*7630*/  LDSM.16.MT88.4 R96, [R12+0x10000] ;  /* 0x010000000c60783b */ /* 0x000fe80000004200 */
[----:B------:R-:W0:Y:S04]  /*7640*/  LDSM.16.M88.4 R52, [R13] ;  /* 0x000000000d34783b */ /* 0x000e280000000200 */
[----:B------:R-:W1:Y:S04]  /*7650*/  LDSM.16.M88.4 R48, [R13+0x8000] ;  /* 0x008000000d30783b */ /* 0x000e680000000200 */
[----:B------:R-:W2:Y:S04]  /*7660*/  LDSM.16.MT88.4 R112, [R2+0x10000] ;  /* 0x010000000270783b */ /* 0x000ea80000004200 */
[----:B------:R-:W3:Y:S04]  /*7670*/  LDSM.16.MT88.4 R108, [R12+0x10400] ;  /* 0x010400000c6c783b */ /* 0x000ee80000004200 */
[----:B------:R-:W4:Y:S01]  /*7680*/  LDSM.16.MT88.4 R92, [R2+0x10400] ;  /* 0x01040000025c783b */ /* 0x000f220000004200 */
[----:B------:R-:W-:-:S03]  /*7690*/  LOP3.LUT R116, R13, 0x40, RZ, 0x3c, !PT ;  /* 0x000000400d747812 */ /* 0x000fc600078e3cff */
[----:B------:R-:W-:Y:S04]  /*76a0*/  LDSM.16.MT88.4 R44, [R12+0x10800] ;  /* 0x010800000c2c783b */ /* 0x000fe80000004200 */
[----:B------:R-:W5:Y:S04]  /*76b0*/  LDSM.16.M88.4 R36, [R116] ;  /* 0x000000007424783b */ /* 0x000f680000000200 */
[----:B------:R-:W3:Y:S04]  /*76c0*/  LDSM.16.M88.4 R88, [R116+0x8000] ;  /* 0x008000007458783b */ /* 0x000ee80000000200 */
[----:B------:R-:W3:Y:S04]  /*76d0*/  LDSM.16.MT88.4 R40, [R2+0x10800] ;  /* 0x010800000228783b */ /* 0x000ee80000004200 */
[----:B------:R-:W-:Y:S01]  /*76e0*/  LDSM.16.MT88.4 R100, [R2+0x10c00] ;  /* 0x010c00000264783b */ /* 0x000fe20000004200 */
[C---:B0-----:R-:W-:Y:S08]  /*76f0*/  HMMA.16816.F32.BF16 R104, R96.reuse, R52, RZ ;  /* 0x000000346068723c */ /* 0x041ff000000418ff */
[-C--:B-1----:R-:W-:Y:S08]  /*7700*/  HMMA.16816.F32.BF16 R96, R96, R48.reuse, RZ ;  /* 0x000000306060723c */ /* 0x082ff000000418ff */
[C---:B--2---:R-:W-:Y:S08]  /*7710*/  HMMA.16816.F32.BF16 R32, R112.reuse, R48, RZ ;  /* 0x000000307020723c */ /* 0x044ff000000418ff */
[----:B------:R-:W-:Y:S08]  /*7720*/  HMMA.16816.F32.BF16 R112, R112, R52, RZ ;  /* 0x000000347070723c */ /* 0x000ff000000418ff */
[C---:B---3--:R-:W-:Y:S08]  /*7730*/  HMMA.16816.F32.BF16 R104, R108.reuse, R54, R104 ;  /* 0x000000366c68723c */ /* 0x048ff00000041868 */
[-C--:B------:R-:W-:Y:S01]  /*7740*/  HMMA.16816.F32.BF16 R108, R108, R50.reuse, R96 ;  /* 0x000000326c6c723c */ /* 0x080fe20000041860 */
[----:B------:R-:W-:Y:S07]  /*7750*/  LDSM.16.MT88.4 R96, [R12+0x11000] ;  /* 0x011000000c60783b */ /* 0x000fee0000004200 */
[C---:B----4-:R-:W-:Y:S01]  /*7760*/  HMMA.16816.F32.BF16 R48, R92.reuse, R50, R32 ;  /* 0x000000325c30723c */ /* 0x050fe20000041820 */
[----:B------:R-:W0:Y:S07]  /*7770*/  LDSM.16.MT88.4 R32, [R12+0x10c00] ;  /* 0x010c00000c20783b */ /* 0x000e2e0000004200 */
[----:B------:R-:W-:Y:S01]  /*7780*/  HMMA.16816.F32.BF16 R112, R92, R54, R112 ;  /* 0x000000365c70723c */ /* 0x000fe20000041870 */
[----:B------:R-:W1:Y:S04]  /*7790*/  LDSM.16.M88.4 R52, [R13+0x80] ;  /* 0x000080000d34783b */ /* 0x000e680000000200 */
[----:B------:R-:W-:Y:S03]  /*77a0*/  LDSM.16.MT88.4 R92, [R2+0x11000] ;  /* 0x01100000025c783b */ /* 0x000fe60000004200 */
[C---:B-----5:R-:W-:Y:S08]  /*77b0*/  HMMA.16816.F32.BF16 R104, R44.reuse, R36, R104 ;  /* 0x000000242c68723c */ /* 0x060ff00000041868 */
[-C--:B------:R-:W-:Y:S01]  /*77c0*/  HMMA.16816.F32.BF16 R108, R44, R88.reuse, R108 ;  /* 0x000000582c6c723c */ /* 0x080fe2000004186c */
[----:B------:R-:W2:Y:S07]  /*77d0*/  LDSM.16.M88.4 R44, [R13+0x8080] ;  /* 0x008080000d2c783b */ /* 0x000eae0000000200 */
[C---:B------:R-:W-:Y:S08]  /*77e0*/  HMMA.16816.F32.BF16 R48, R40.reuse, R88, R48 ;  /* 0x000000582830723c */ /* 0x040ff00000041830 */
[----:B------:R-:W-:Y:S01]  /*77f0*/  HMMA.16816.F32.BF16 R40, R40, R36, R112 ;  /* 0x000000242828723c */ /* 0x000fe20000041870 */
[----:B------:R-:W-:Y:S07]  /*7800*/  LDSM.16.MT88.4 R112, [R2+0x11400] ;  /* 0x011400000270783b */ /* 0x000fee0000004200 */
[C---:B0-----:R-:W-:Y:S08]  /*7810*/  HMMA.16816.F32.BF16 R104, R32.reuse, R38, R104 ;  /* 0x000000262068723c */ /* 0x041ff00000041868 */
[-C--:B------:R-:W-:Y:S01]  /*7820*/  HMMA.16816.F32.BF16 R32, R32, R90.reuse, R108 ;  /* 0x0000005a2020723c */ /* 0x080fe2000004186c */
[----:B------:R-:W-:Y:S07]  /*7830*/  LDSM.16.MT88.4 R108, [R2+0x11800] ;  /* 0x01180000026c783b */ /* 0x000fee0000004200 */
[C---:B------:R-:W-:Y:S01]  /*7840*/  HMMA.16816.F32.BF16 R88, R100.reuse, R90, R48 ;  /* 0x0000005a6458723c */ /* 0x040fe20000041830 */
[----:B------:R-:W0:Y:S07]  /*7850*/  LDSM.16.MT88.4 R48, [R12+0x11400] ;  /* 0x011400000c30783b */ /* 0x000e2e0000004200 */
[----:B------:R-:W-:Y:S01]  /*7860*/  HMMA.16816.F32.BF16 R100, R100, R38, R40 ;  /* 0x000000266464723c */ /* 0x000fe20000041828 */
[----:B------:R-:W-:Y:S04]  /*7870*/  LDSM.16.MT88.4 R40, [R12+0x11800] ;  /* 0x011800000c28783b */ /* 0x000fe80000004200 */
[----:B------:R-:W-:Y:S03]  /*7880*/  LDSM.16.M88.4 R36, [R116+0x8080] ;  /* 0x008080007424783b */ /* 0x000fe60000000200 */
[C---:B-1----:R-:W-:Y:S08]  /*7890*/  HMMA.16816.F32.BF16 R104, R96.reuse, R52, R104 ;  /* 0x000000346068723c */ /* 0x042ff00000041868 */
[-C--:B--2---:R-:W-:Y:S01]  /*78a0*/  HMMA.16816.F32.BF16 R96, R96, R44.reuse, R32 ;  /* 0x0000002c6060723c */ /* 0x084fe20000041820 */
[----:B------:R-:W1:Y:S07]  /*78b0*/  LDSM.16.M88.4 R32, [R116+0x80] ;  /* 0x000080007420783b */ /* 0x000e6e0000000200 */
[C---:B------:R-:W-:Y:S08]  /*78c0*/  HMMA.16816.F32.BF16 R88, R92.reuse, R44, R88 ;  /* 0x0000002c5c58723c */ /* 0x040ff00000041858 */
[----:B------:R-:W-:Y:S01]  /*78d0*/  HMMA.16816.F32.BF16 R92, R92, R52, R100 ;  /* 0x000000345c5c723c */ /* 0x000fe20000041864 */
[----:B------:R-:W2:Y:S07]  /*78e0*/  LDSM.16.MT88.4 R100, [R12+0x11c00] ;  /* 0x011c00000c64783b */ /* 0x000eae0000004200 */
[C---:B0-----:R-:W-:Y:S08]  /*78f0*/  HMMA.16816.F32.BF16 R104, R48.reuse, R54, R104 ;  /* 0x000000363068723c */ /* 0x041ff00000041868 */
[-C--:B------:R-:W-:Y:S01]  /*7900*/  HMMA.16816.F32.BF16 R48, R48, R46.reuse, R96 ;  /* 0x0000002e3030723c */ /* 0x080fe20000041860 */
[----:B------:R-:W-:Y:S07]  /*7910*/  LDSM.16.MT88.4 R96, [R12+0x12000] ;  /* 0x012000000c60783b */ /* 0x000fee0000004200 */
[C---:B------:R-:W-:Y:S01]  /*7920*/  HMMA.16816.F32.BF16 R44, R112.reuse, R46, R88 ;  /* 0x0000002e702c723c */ /* 0x040fe20000041858 */
[----:B------:R-:W0:Y:S07]  /*7930*/  LDSM.16.MT88.4 R88, [R2+0x11c00] ;  /* 0x011c00000258783b */ /* 0x000e2e0000004200 */
[----:B------:R-:W-:Y:S01]  /*7940*/  HMMA.16816.F32.BF16 R112, R112, R54, R92 ;  /* 0x000000367070723c */ /* 0x000fe2000004185c */
[----:B------:R-:W3:Y:S04]  /*7950*/  LDSM.16.M88.4 R92, [R13+0x8100] ;  /* 0x008100000d5c783b */ /* 0x000ee80000000200 */
[----:B------:R-:W4:Y:S03]  /*7960*/  LDSM.16.M88.4 R52, [R13+0x100] ;  /* 0x000100000d34783b */ /* 0x000f260000000200 */
[C---:B-1----:R-:W-:Y:S08]  /*7970*/  HMMA.16816.F32.BF16 R104, R40.reuse, R32, R104 ;  /* 0x000000202868723c */ /* 0x042ff00000041868 */
[-C--:B------:R-:W-:Y:S01]  /*7980*/  HMMA.16816.F32.BF16 R40, R40, R36.reuse, R48 ;  /* 0x000000242828723c */ /* 0x080fe20000041830 */
[----:B------:R-:W1:Y:S07]  /*7990*/  LDSM.16.MT88.4 R48, [R2+0x12000] ;  /* 0x012000000230783b */ /* 0x000e6e0000004200 */
[C---:B------:R-:W-:Y:S08]  /*79a0*/  HMMA.16816.F32.BF16 R44, R108.reuse, R36, R44 ;  /* 0x000000246c2c723c */ /* 0x040ff0000004182c */
[----:B------:R-:W-:Y:S01]  /*79b0*/  HMMA.16816.F32.BF16 R112, R108, R32, R112 ;  /* 0x000000206c70723c */ /* 0x000fe20000041870 */
[----:B------:R-:W-:Y:S07]  /*79c0*/  LDSM.16.MT88.4 R108, [R12+0x12800] ;  /* 0x012800000c6c783b */ /* 0x000fee0000004200 */
[C---:B--2---:R-:W-:Y:S08]  /*79d0*/  HMMA.16816.F32.BF16 R40, R100.reuse, R38, R40 ;  /* 0x000000266428723c */ /* 0x044ff00000041828 */
[----:B------:R-:W-:Y:S08]  /*79e0*/  HMMA.16816.F32.BF16 R104, R100, R34, R104 ;  /* 0x000000226468723c */ /* 0x000ff00000041868 */
[C---:B0-----:R-:W-:Y:S01]  /*79f0*/  HMMA.16816.F32.BF16 R100, R88.reuse, R38, R44 ;  /* 0x000000265864723c */ /* 0x041fe2000004182c */
[----:B------:R-:W0:Y:S04]  /*7a00*/  LDSM.16.MT88.4 R36, [R12+0x12400] ;  /* 0x012400000c24783b */ /* 0x000e280000004200 */
[----:B------:R-:W2:Y:S03]  /*7a10*/  LDSM.16.MT88.4 R44, [R2+0x12400] ;  /* 0x01240000022c783b */ /* 0x000ea60000004200 */
[----:B------:R-:W-:Y:S01]  /*7a20*/  HMMA.16816.F32.BF16 R112, R88, R34, R112 ;  /* 0x000000225870723c */ /* 0x000fe20000041870 */
[----:B------:R-:W-:Y:S04]  /*7a30*/  LDSM.16.M88.4 R88, [R116+0x100] ;  /* 0x000100007458783b */ /* 0x000fe80000000200 */
[----:B------:R-:W-:Y:S03]  /*7a40*/  LDSM.16.MT88.4 R32, [R2+0x12800] ;  /* 0x012800000220783b */ /* 0x000fe60000004200 */
[C---:B---3--:R-:W-:Y:S08]  /*7a50*/  HMMA.16816.F32.BF16 R40, R96.reuse, R92, R40 ;  /* 0x0000005c6028723c */ /* 0x048ff00000041828 */
[----:B----4-:R-:W-:Y:S01]  /*7a60*/  HMMA.16816.F32.BF16 R104, R96, R52, R104 ;  /* 0x000000346068723c */ /* 0x010fe20000041868 */
[----:B------:R-:W3:Y:S07]  /*7a70*/  LDSM.16.M88.4 R96, [R116+0x8100] ;  /* 0x008100007460783b */ /* 0x000eee0000000200 */
[C---:B-1----:R-:W-:Y:S08]  /*7a80*/  HMMA.16816.F32.BF16 R100, R48.reuse, R92, R100 ;  /* 0x0000005c3064723c */ /* 0x042ff00000041864 */
[----:B------:R-:W-:Y:S01]  /*7a90*/  HMMA.16816.F32.BF16 R112, R48, R52, R112 ;  /* 0x000000343070723c */ /* 0x000fe20000041870 */
[----:B------:R-:W1:Y:S07]  /*7aa0*/  LDSM.16.MT88.4 R48, [R12+0x12c00] ;  /* 0x012c00000c30783b */ /* 0x000e6e0000004200 */
[C---:B0-----:R-:W-:Y:S08]  /*7ab0*/  HMMA.16816.F32.BF16 R40, R36.reuse, R94, R40 ;  /* 0x0000005e2428723c */ /* 0x041ff00000041828 */
[----:B------:R-:W-:Y:S01]  /*7ac0*/  HMMA.16816.F32.BF16 R104, R36, R54, R104 ;  /* 0x000000362468723c */ /* 0x000fe20000041868 */
[----:B------:R-:W0:Y:S07]  /*7ad0*/  LDSM.16.MT88.4 R36, [R2+0x12c00] ;  /* 0x012c00000224783b */ /* 0x000e2e0000004200 */
[C---:B--2---:R-:W-:Y:S01]  /*7ae0*/  HMMA.16816.F32.BF16 R100, R44.reuse, R94, R100 ;  /* 0x0000005e2c64723c */ /* 0x044fe20000041864 */
[----:B------:R-:W-:Y:S07]  /*7af0*/  LDSM.16.M88.4 R92, [R13+0x8180] ;  /* 0x008180000d5c783b */ /* 0x000fee0000000200 */
[----:B------:R-:W-:Y:S01]  /*7b00*/  HMMA.16816.F32.BF16 R112, R44, R54, R112 ;  /* 0x000000362c70723c */ /* 0x000fe20000041870 */
[----:B------:R-:W-:Y:S04]  /*7b10*/  LDSM.16.M88.4 R44, [R13+0x180] ;  /* 0x000180000d2c783b */ /* 0x000fe80000000200 */
[----:B------:R-:W-:Y:S03]  /*7b20*/  LDSM.16.MT88.4 R52, [R2+0x13000] ;  /* 0x013000000234783b */ /* 0x000fe60000004200 */
[C---:B---3--:R-:W-:Y:S08]  /*7b30*/  HMMA.16816.F32.BF16 R40, R108.reuse, R96, R40 ;  /* 0x000000606c28723c */ /* 0x048ff00000041828 */
[----:B------:R-:W-:Y:S01]  /*7b40*/  HMMA.16816.F32.BF16 R104, R108, R88, R104 ;  /* 0x000000586c68723c */ /* 0x000fe20000041868 */
[----:B------:R-:W2:Y:S07]  /*7b50*/  LDSM.16.MT88.4 R108, [R12+0x13000] ;  /* 0x013000000c6c783b */ /* 0x000eae0000004200 */
[C---:B------:R-:W-:Y:S08]  /*7b60*/  HMMA.16816.F32.BF16 R100, R32.reuse, R96, R100 ;  /* 0x000000602064723c */ /* 0x040ff00000041864 */
[----:B------:R-:W-:Y:S01]  /*7b70*/  HMMA.16816.F32.BF16 R112, R32, R88, R112 ;  /* 0x000000582070723c */ /* 0x000fe20000041870 */
[----:B------:R-:W-:Y:S07]  /*7b80*/  LDSM.16.MT88.4 R32, [R2+0x13400] ;  /* 0x013400000220783b */ /* 0x000fee0000004200 */
[C---:B-1----:R-:W-:Y:S08]  /*7b90*/  HMMA.16816.F32.BF16 R40, R48.reuse, R98, R40 ;  /* 0x000000623028723c */ /* 0x042ff00000041828 */
[----:B------:R-:W-:Y:S01]  /*7ba0*/  HMMA.16816.F32.BF16 R104, R48, R90, R104 ;  /* 0x0000005a3068723c */ /* 0x000fe20000041868 */
[----:B------:R-:W1:Y:S07]  /*7bb0*/  LDSM.16.MT88.4 R48, [R12+0x13400] ;  /* 0x013400000c30783b */ /* 0x000e6e0000004200 */
[C---:B0-----:R-:W-:Y:S01]  /*7bc0*/  HMMA.16816.F32.BF16 R100, R36.reuse, R98, R100 ;  /* 0x000000622464723c */ /* 0x041fe20000041864 */
[----:B------:R-:W-:Y:S07]  /*7bd0*/  LDSM.16.M88.4 R96, [R116+0x8180] ;  /* 0x008180007460783b */ /* 0x000fee0000000200 */
[----:B------:R-:W-:Y:S01]  /*7be0*/  HMMA.16816.F32.BF16 R112, R36, R90, R112 ;  /* 0x0000005a2470723c */ /* 0x000fe20000041870 */
[----:B------:R-:W0:Y:S04]  /*7bf0*/  LDSM.16.MT88.4 R36, [R12+0x13800] ;  /* 0x013800000c24783b */ /* 0x000e280000004200 */
[----:B------:R-:W3:Y:S03]  /*7c00*/  LDSM.16.M88.4 R88, [R116+0x180] ;  /* 0x000180007458783b */ /* 0x000ee60000000200 */
[C---:B--2---:R-:W-:Y:S08]  /*7c10*/  HMMA.16816.F32.BF16 R40, R108.reuse, R92, R40 ;  /* 0x0000005c6c28723c */ /* 0x044ff00000041828 */
        /* <DEDUP_REMOVED lines=8> */
[C---:B------:R-:W-:Y:S08]  /*7ca0*/  HMMA.16816.F32.BF16 R100, R32.reuse, R94, R100 ;  /* 0x0000005e2064723c */ /* 0x040ff00000041864 */
[----:B------:R-:W-:Y:S01]  /*7cb0*/  HMMA.16816.F32.BF16 R112, R32, R46, R112 ;  /* 0x0000002e2070723c */ /* 0x000fe20000041870 */
[----:B------:R-:W4:Y:S07]  /*7cc0*/  S2R R210, SR_TID.X ;  /* 0x0000000000d27919 */ /* 0x000f2e0000002100 */
[C---:B0-----:R-:W-:Y:S08]  /*7cd0*/  HMMA.16816.F32.BF16 R40, R36.reuse, R96, R40 ;  /* 0x000000602428723c */ /* 0x041ff00000041828 */
[----:B---3--:R-:W-:Y:S08]  /*7ce0*/  HMMA.16816.F32.BF16 R104, R36, R88, R104 ;  /* 0x000000582468723c */ /* 0x008ff00000041868 */
[C---:B--2---:R-:W-:Y:S08]  /*7cf0*/  HMMA.16816.F32.BF16 R100, R108.reuse, R96, R100 ;  /* 0x000000606c64723c */ /* 0x044ff00000041864 */
[----:B------:R-:W-:Y:S01]  /*7d00*/  HMMA.16816.F32.BF16 R112, R108, R88, R112 ;  /* 0x000000586c70723c */ /* 0x000fe20000041870 */
[----:B----4-:R-:W-:-:S07]  /*7d10*/  LOP3.LUT R211, R210, 0x3, RZ, 0xc0, !PT ;  /* 0x00000003d2d37812 */ /* 0x010fce00078ec0ff */
[----:B-1----:R-:W-:Y:S01]  /*7d20*/  HMMA.16816.F32.BF16 R40, R48, R98, R40 ;  /* 0x000000623028723c */ /* 0x002fe20000041828 */
[----:B------:R-:W-:Y:S02]  /*7d30*/  LOP3.LUT R210, R210, 0xe0, RZ, 0xc0, !PT ;  /* 0x000000e0d2d27812 */ /* 0x000fe400078ec0ff */
[----:B------:R-:W-:-:S05]  /*7d40*/  SHF.L.U32 R2, R211, 0x1, RZ ;  /* 0x00000001d3027819 */ /* 0x000fca00000006ff */
[----:B------:R-:W-:Y:S01]  /*7d50*/  HMMA.16816.F32.BF16 R104, R48, R90, R104 ;  /* 0x0000005a3068723c */ /* 0x000fe20000041868 */
[----:B------:R-:W-:-:S07]  /*7d60*/  LEA.HI R2, R210, R2, RZ, 0x1e ;  /* 0x00000002d2027211 */ /* 0x000fce00078ff0ff */
[----:B------:R-:W-:Y:S01]  /*7d70*/  HMMA.16816.F32.BF16 R100, R52, R98, R100 ;  /* 0x000000623464723c */ /* 0x000fe20000041864 */
[----:B------:R-:W-:-:S07]  /*7d80*/  IADD3 R2, R2, UR4, RZ ;  /* 0x0000000402027c10 */ /* 0x000fce000fffe0ff */
[----:B------:R-:W-:Y:S01]  /*7d90*/  HMMA.16816.F32.BF16 R112, R52, R90, R112 ;  /* 0x0000005a3470723c */ /* 0x000fe20000041870 */
[----:B------:R-:W-:Y:S01]  /*7da0*/  IADD3 R3, R2, 0x40, RZ ;  /* 0x0000004002037810 */ /* 0x000fe20007ffe0ff */
[----:B------:R-:W-:-:S03]  /*7db0*/  FMUL R4, R42, c[0x0][0x188] ;  /* 0x000062002a047a20 */ /* 0x000fc60000400000 */
[-C--:B------:R-:W-:Y:S02]  /*7dc0*/  ISETP.GE.AND P6, PT, R17, R3.reuse, PT ;  /* 0x000000031100720c */ /* 0x080fe40003fc6270 */
[-C--:B------:R-:W-:Y:S02]  /*7dd0*/  ISETP.GE.AND P5, PT, R18, R3.reuse, PT ;  /* 0x000000031200720c */ /* 0x080fe40003fa6270 */
[-C--:B------:R-:W-:Y:S02]  /*7de0*/  ISETP.GE.AND P2, PT, R19, R3.reuse, PT ;  /* 0x000000031300720c */ /* 0x080fe40003f46270 */
[----:B------:R-:W-:Y:S01]  /*7df0*/  ISETP.GE.AND P4, PT, R20, R3, PT ;  /* 0x000000031400720c */ /* 0x000fe20003f86270 */
[----:B------:R-:W-:Y:S01]  /*7e00*/  FMUL R3, R40, c[0x0][0x188] ;  /* 0x0000620028037a20 */ /* 0x000fe20000400000 */
[----:B------:R-:W-:Y:S01]  /*7e10*/  FSEL R4, R4, -INF , P5 ;  /* 0xff80000004047808 */ /* 0x000fe20002800000 */
[----:B------:R-:W-:Y:S01]  /*7e20*/  FMUL R32, R104, c[0x0][0x188] ;  /* 0x0000620068207a20 */ /* 0x000fe20000400000 */
[-C--:B------:R-:W-:Y:S01]  /*7e30*/  ISETP.GE.AND P3, PT, R17, R2.reuse, PT ;  /* 0x000000021100720c */ /* 0x080fe20003f66270 */
[----:B------:R-:W-:Y:S01]  /*7e40*/  FMUL R38, R105, c[0x0][0x188] ;  /* 0x0000620069267a20 */ /* 0x000fe20000400000 */
[----:B------:R-:W-:Y:S01]  /*7e50*/  FSEL R3, R3, -INF , P6 ;  /* 0xff80000003037808 */ /* 0x000fe20003000000 */
[----:B------:R-:W-:Y:S01]  /*7e60*/  FMUL R37, R106, c[0x0][0x188] ;  /* 0x000062006a257a20 */ /* 0x000fe20000400000 */
[-C--:B------:R-:W-:Y:S01]  /*7e70*/  ISETP.GT.AND P6, PT, R17, R2.reuse, PT ;  /* 0x000000021100720c */ /* 0x080fe20003fc4270 */
[----:B------:R-:W-:Y:S01]  /*7e80*/  FMUL R5, R100, c[0x0][0x188] ;  /* 0x0000620064057a20 */ /* 0x000fe20000400000 */
[-C--:B------:R-:W-:Y:S01]  /*7e90*/  ISETP.GE.AND P5, PT, R18, R2.reuse, PT ;  /* 0x000000021200720c */ /* 0x080fe20003fa6270 */
[----:B------:R-:W-:Y:S01]  /*7ea0*/  FMUL R33, R102, c[0x0][0x188] ;  /* 0x0000620066217a20 */ /* 0x000fe20000400000 */
[----:B------:R-:W-:Y:S01]  /*7eb0*/  FSEL R32, R32, -INF , P3 ;  /* 0xff80000020207808 */ /* 0x000fe20001800000 */
        /* <DEDUP_REMOVED lines=9> */
[----:B------:R-:W-:-:S02]  /*7f50*/  ISETP.GT.AND P2, PT, R18, R2, PT ;  /* 0x000000021200720c */ /* 0x000fc40003f44270 */
[CC--:B------:R-:W-:Y:S02]  /*7f60*/  ISETP.GE.AND P4, PT, R19.reuse, R2.reuse, PT ;  /* 0x000000021300720c */ /* 0x0c0fe40003f86270 */
[-C--:B------:R-:W-:Y:S02]  /*7f70*/  ISETP.GT.AND P3, PT, R19, R2.reuse, PT ;  /* 0x000000021300720c */ /* 0x080fe40003f64270 */
[CC--:B------:R-:W-:Y:S02]  /*7f80*/  ISETP.GE.AND P6, PT, R20.reuse, R2.reuse, PT ;  /* 0x000000021400720c */ /* 0x0c0fe40003fc6270 */
[----:B------:R-:W-:Y:S02]  /*7f90*/  ISETP.GT.AND P5, PT, R20, R2, PT ;  /* 0x000000021400720c */ /* 0x000fe40003fa4270 */
[----:B------:R-:W-:Y:S02]  /*7fa0*/  IADD3 R2, R2, 0x41, RZ ;  /* 0x0000004102027810 */ /* 0x000fe40007ffe0ff */
[----:B------:R-:W-:-:S02]  /*7fb0*/  FSEL R39, R39, -INF , P2 ;  /* 0xff80000027277808 */ /* 0x000fc40001000000 */
[----:B------:R-:W-:Y:S02]  /*7fc0*/  FSEL R36, R36, -INF , P4 ;  /* 0xff80000024247808 */ /* 0x000fe40002000000 */
[----:B------:R-:W-:Y:S02]  /*7fd0*/  FSEL R35, R35, -INF , P3 ;  /* 0xff80000023237808 */ /* 0x000fe40001800000 */
[----:B------:R-:W-:Y:S02]  /*7fe0*/  FSEL R34, R34, -INF , P6 ;  /* 0xff80000022227808 */ /* 0x000fe40003000000 */
[----:B------:R-:W-:Y:S01]  /*7ff0*/  FSEL R42, R42, -INF , P5 ;  /* 0xff8000002a2a7808 */ /* 0x000fe20002800000 */
[----:B------:R-:W-:Y:S01]  /*8000*/  FMUL R41, R41, c[0x0][0x188] ;  /* 0x0000620029297a20 */ /* 0x000fe20000400000 */
[-C--:B------:R-:W-:Y:S01]  /*8010*/  ISETP.GE.AND P2, PT, R17, R2.reuse, PT ;  /* 0x000000021100720c */ /* 0x080fe20003f46270 */
[----:B------:R-:W-:Y:S01]  /*8020*/  FMUL R43, R43, c[0x0][0x188] ;  /* 0x000062002b2b7a20 */ /* 0x000fe20000400000 */
[-C--:B------:R-:W-:Y:S01]  /*8030*/  ISETP.GE.AND P4, PT, R18, R2.reuse, PT ;  /* 0x000000021200720c */ /* 0x080fe20003f86270 */
[----:B------:R-:W-:Y:S01]  /*8040*/  FMUL R101, R101, c[0x0][0x188] ;  /* 0x0000620065657a20 */ /* 0x000fe20000400000 */
[-C--:B------:R-:W-:Y:S01]  /*8050*/  ISETP.GE.AND P3, PT, R19, R2.reuse, PT ;  /* 0x000000021300720c */ /* 0x080fe20003f66270 */
[----:B------:R-:W-:Y:S01]  /*8060*/  FMUL R103, R103, c[0x0][0x188] ;  /* 0x0000620067677a20 */ /* 0x000fe20000400000 */
[----:B------:R-:W-:-:S02]  /*8070*/  ISETP.GE.AND P6, PT, R20, R2, PT ;  /* 0x000000021400720c */ /* 0x000fc40003fc6270 */
[----:B------:R-:W-:Y:S02]  /*8080*/  FMNMX R50, R32, R38, !PT ;  /* 0x0000002620327209 */ /* 0x000fe40007800000 */
[----:B------:R-:W-:Y:S02]  /*8090*/  FMNMX R48, R37, R39, !PT ;  /* 0x0000002725307209 */ /* 0x000fe40007800000 */
[----:B------:R-:W-:Y:S02]  /*80a0*/  FMNMX R46, R36, R35, !PT ;  /* 0x00000023242e7209 */ /* 0x000fe40007800000 */
[----:B------:R-:W-:Y:S02]  /*80b0*/  FMNMX R44, R34, R42, !PT ;  /* 0x0000002a222c7209 */ /* 0x000fe40007800000 */
[----:B------:R-:W-:Y:S02]  /*80c0*/  FSEL R47, R41, -INF , P2 ;  /* 0xff800000292f7808 */ /* 0x000fe40001000000 */
[----:B------:R-:W-:-:S02]  /*80d0*/  FSEL R45, R43, -INF , P4 ;  /* 0xff8000002b2d7808 */ /* 0x000fc40002000000 */
[----:B------:R-:W-:Y:S02]  /*80e0*/  FSEL R43, R101, -INF , P3 ;  /* 0xff800000652b7808 */ /* 0x000fe40001800000 */
[----:B------:R-:W-:Y:S02]  /*80f0*/  FSEL R41, R103, -INF , P6 ;  /* 0xff80000067297808 */ /* 0x000fe40003000000 */
[----:B------:R-:W-:Y:S02]  /*8100*/  FMNMX R50, R3, R50, !PT ;  /* 0x0000003203327209 */ /* 0x000fe40007800000 */
[----:B------:R-:W-:Y:S02]  /*8110*/  FMNMX R48, R4, R48, !PT ;  /* 0x0000003004307209 */ /* 0x000fe40007800000 */
[----:B------:R-:W-:Y:S02]  /*8120*/  FMNMX R46, R5, R46, !PT ;  /* 0x0000002e052e7209 */ /* 0x000fe40007800000 */
[----:B------:R-:W-:-:S02]  /*8130*/  FMNMX R44, R33, R44, !PT ;  /* 0x0000002c212c7209 */ /* 0x000fc40007800000 */
[----:B------:R-:W-:Y:S02]  /*8140*/  FMNMX R50, R47, R50, !PT ;  /* 0x000000322f327209 */ /* 0x000fe40007800000 */
[----:B------:R-:W-:Y:S02]  /*8150*/  FMNMX R48, R45, R48, !PT ;  /* 0x000000302d307209 */ /* 0x000fe40007800000 */
[----:B------:R-:W-:Y:S02]  /*8160*/  FMNMX R46, R43, R46, !PT ;  /* 0x0000002e2b2e7209 */ /* 0x000fe40007800000 */
[----:B------:R-:W-:Y:S01]  /*8170*/  FMNMX R44, R41, R44, !PT ;  /* 0x0000002c292c7209 */ /* 0x000fe20007800000 */
[----:B------:R-:W0:Y:S04]  /*8180*/  SHFL.BFLY PT, R51, R50, 0x2, 0x1f ;  /* 0x0c401f0032337f89 */ /* 0x000e2800000e0000 */
[----:B------:R-:W1:Y:S04]  /*8190*/  SHFL.BFLY PT, R49, R48, 0x2, 0x1f ;  /* 0x0c401f0030317f89 */ /* 0x000e6800000e0000 */
[----:B------:R-:W2:Y:S04]  /*81a0*/  SHFL.BFLY PT, R2, R46, 0x2, 0x1f ;  /* 0x0c401f002e027f89 */ /* 0x000ea800000e0000 */
[----:B------:R-:W3:Y:S01]  /*81b0*/  SHFL.BFLY PT, R40, R44, 0x2, 0x1f ;  /* 0x0c401f002c287f89 */ /* 0x000ee200000e0000 */
[----:B0-----:R-:W-:-:S02]  /*81c0*/  FMNMX R51, R50, R51, !PT ;  /* 0x0000003332337209 */ /* 0x001fc40007800000 */
[----:B-1----:R-:W-:Y:S02]  /*81d0*/  FMNMX R49, R48, R49, !PT ;  /* 0x0000003130317209 */ /* 0x002fe40007800000 */
[----:B--2---:R-:W-:Y:S02]  /*81e0*/  FMNMX R2, R46, R2, !PT ;  /* 0x000000022e027209 */ /* 0x004fe40007800000 */
[----:B---3--:R-:W-:Y:S01]  /*81f0*/  FMNMX R40, R44, R40, !PT ;  /* 0x000000282c287209 */ /* 0x008fe20007800000 */
[----:B------:R-:W0:Y:S04]  /*8200*/  SHFL.BFLY PT, R50, R51, 0x1, 0x1f ;  /* 0x0c201f0033327f89 */ /* 0x000e2800000e0000 */
[----:B------:R-:W1:Y:S04]  /*8210*/  SHFL.BFLY PT, R44, R49, 0x1, 0x1f ;  /* 0x0c201f00312c7f89 */ /* 0x000e6800000e0000 */
[----:B------:R-:W2:Y:S04]  /*8220*/  SHFL.BFLY PT, R46, R2, 0x1, 0x1f ;  /* 0x0c201f00022e7f89 */ /* 0x000ea800000e0000 */
[----:B------:R-:W3:Y:S01]  /*8230*/  SHFL.BFLY PT, R48, R40, 0x1, 0x1f ;  /* 0x0c201f0028307f89 */ /* 0x000ee200000e0000 */
[----:B------:R-:W-:Y:S01]  /*8240*/  BSSY B0, `(.L_x_1) ;  /* 0x0000009000007945 */ /* 0x000fe20003800000 */
[----:B0-----:R-:W-:-:S02]  /*8250*/  FMNMX R50, R51, R50, !PT ;  /* 0x0000003233327209 */ /* 0x001fc40007800000 */
[----:B-1----:R-:W-:Y:S02]  /*8260*/  FMNMX R44, R49, R44, !PT ;  /* 0x0000002c312c7209 */ /* 0x002fe40007800000 */
[----:B--2---:R-:W-:Y:S02]  /*8270*/  FMNMX R46, R2, R46, !PT ;  /* 0x0000002e022e7209 */ /* 0x004fe40007800000 */
[----:B---3--:R-:W-:Y:S01]  /*8280*/  FMNMX R48, R40, R48, !PT ;  /* 0x0000003028307209 */ /* 0x008fe20007800000 */
[----:B------:R-:W-:Y:S06]  /*8290*/  BAR.SYNC.DEFER_BLOCKING 0x0 ;  /* 0x0000000000007b1d */ /* 0x000fec0000010000 */
[----:B------:R-:W-:Y:S05]  /*82a0*/  @P1 BRA `(.L_x_2) ;  /* 0x0000002000001947 */ /* 0x000fea0003800000 */
[----:B------:R0:W-:Y:S04]  /*82b0*/  STS [R21], R50 ;  /* 0x0000003215007388 */ /* 0x0001e80000000800 */
[----:B------:R0:W-:Y:S02]  /*82c0*/  STS [R26], R44 ;  /* 0x0000002c1a007388 */ /* 0x0001e40000000800 */
.L_x_2:
[----:B------:R-:W-:Y:S05]  /*82d0*/  BSYNC B0 ;  /* 0x0000000000007941 */ /* 0x000fea0003800000 */
.L_x_1:
[----:B------:R-:W-:Y:S01]  /*82e0*/  BSSY B0, `(.L_x_3) ;  /* 0x0000004000007945 */ /* 0x000fe20003800000 */
[----:B------:R-:W-:Y:S05]  /*82f0*/  @P1 BRA `(.L_x_4) ;  /* 0x0000002000001947 */ /* 0x000fea0003800000 */
[----:B------:R1:W-:Y:S04]  /*8300*/  STS [R27], R46 ;  /* 0x0000002e1b007388 */ /* 0x0003e80000000800 */
[----:B------:R1:W-:Y:S02]  /*8310*/  @!P1 STS [R28], R48 ;  /* 0x000000301c009388 */ /* 0x0003e40000000800 */
.L_x_4:
[----:B------:R-:W-:Y:S05]  /*8320*/  BSYNC B0 ;  /* 0x0000000000007941 */ /* 0x000fea0003800000 */
.L_x_3:
[----:B0-----:R-:W0:Y:S01]  /*8330*/  S2R R44, SR_TID.X ;  /* 0x00000000002c7919 */ /* 0x001e220000002100 */
[----:B------:R-:W-:Y:S03]  /*8340*/  BSSY B0, `(.L_x_5) ;  /* 0x000006f000007945 */ /* 0x000fe60003800000 */
[----:B------:R-:W-:Y:S01]  /*8350*/  BAR.SYNC.DEFER_BLOCKING 0x0 ;  /* 0x0000000000007b1d */ /* 0x000fe20000010000 */
[----:B0-----:R-:W-:-:S02]  /*8360*/  LOP3.LUT R54, R44, 0xff, RZ, 0xc0, !PT ;  /* 0x000000ff2c367812 */ /* 0x001fc400078ec0ff */
[----:B------:R-:W-:-:S03]  /*8370*/  LOP3.LUT R44, R44, 0x1c, RZ, 0xc0, !PT ;  /* 0x0000001c2c2c7812 */ /* 0x000fc600078ec0ff */
[----:B------:R-:W0:Y:S04]  /*8380*/  LDS R2, [R54.X4] ;  /* 0x0000000036027984 */ /* 0x000e280000004800 */
[----:B0-----:R-:W0:Y:S02]  /*8390*/  SHFL.BFLY PT, R40, R2, 0x4, 0x1f ;  /* 0x0c801f0002287f89 */ /* 0x001e2400000e0000 */
[----:B0-----:R-:W-:-:S05]  /*83a0*/  FMNMX R40, R2, R40, !PT ;  /* 0x0000002802287209 */ /* 0x001fca0007800000 */
[----:B------:R-:W0:Y:S02]  /*83b0*/  SHFL.BFLY PT, R2, R40, 0x2, 0x1f ;  /* 0x0c401f0028027f89 */ /* 0x000e2400000e0000 */
[----:B0-----:R-:W-:-:S05]  /*83c0*/  FMNMX R2, R40, R2, !PT ;  /* 0x0000000228027209 */ /* 0x001fca0007800000 */
[----:B------:R-:W0:Y:S02]  /*83d0*/  SHFL.BFLY PT, R40, R2, 0x1, 0x1f ;  /* 0x0c201f0002287f89 */ /* 0x000e2400000e0000 */
[----:B0-----:R-:W-:-:S05]  /*83e0*/  FMNMX R40, R2, R40, !PT ;  /* 0x0000002802287209 */ /* 0x001fca0007800000 */
[----:B------:R-:W-:Y:S04]  /*83f0*/  @!P0 STS [R54.X4], R40 ;  /* 0x0000002836008388 */ /* 0x000fe80000004800 */
[----:B------:R-:W-:Y:S06]  /*8400*/  BAR.SYNC.DEFER_BLOCKING 0x0 ;  /* 0x0000000000007b1d */ /* 0x000fec0000010000 */
[----:B------:R-:W0:Y:S04]  /*8410*/  LDS R2, [R44.X8] ;  /* 0x000000002c027984 */ /* 0x000e280000008800 */
[----:B-1----:R-:W1:Y:S04]  /*8420*/  LDS R48, [R22] ;  /* 0x0000000016307984 */ /* 0x002e680000000800 */
[----:B------:R-:W2:Y:S04]  /*8430*/  LDS R46, [R23] ;  /* 0x00000000172e7984 */ /* 0x000ea80000000800 */
[----:B------:R-:W3:Y:S01]  /*8440*/  LDS R44, [R24] ;  /* 0x00000000182c7984 */ /* 0x000ee20000000800 */
[----:B0-----:R-:W-:-:S05]  /*8450*/  FMNMX R2, R2, R6, !PT ;  /* 0x0000000602027209 */ /* 0x001fca0007800000 */
[--C-:B------:R-:W-:Y:S02]  /*8460*/  FADD R38, R38, -R2.reuse ;  /* 0x8000000226267221 */ /* 0x100fe40000000000 */
[--C-:B------:R-:W-:Y:S02]  /*8470*/  FADD R40, R32, -R2.reuse ;  /* 0x8000000220287221 */ /* 0x100fe40000000000 */
[----:B------:R-:W-:Y:S02]  /*8480*/  FMUL R32, R38, 1.4426950216293334961 ;  /* 0x3fb8aa3b26207820 */ /* 0x000fe40000400000 */
[----:B------:R-:W-:Y:S01]  /*8490*/  FADD R38, R3, -R2 ;  /* 0x8000000203267221 */ /* 0x000fe20000000000 */
[----:B-1----:R-:W-:Y:S01]  /*84a0*/  FMNMX R3, R48, R31, !PT ;  /* 0x0000001f30037209 */ /* 0x002fe20007800000 */
[----:B------:R-:W-:Y:S02]  /*84b0*/  FMUL R40, R40, 1.4426950216293334961 ;  /* 0x3fb8aa3b28287820 */ /* 0x000fe40000400000 */
[----:B------:R-:W-:Y:S01]  /*84c0*/  FMUL R38, R38, 1.4426950216293334961 ;  /* 0x3fb8aa3b26267820 */ /* 0x000fe20000400000 */
[----:B------:R-:W-:Y:S01]  /*84d0*/  MUFU.EX2 R32, R32 ;  /* 0x0000002000207308 */ /* 0x000fe20000000800 */
[----:B------:R-:W-:-:S02]  /*84e0*/  FADD R37, R37, -R3 ;  /* 0x8000000325257221 */ /* 0x000fc40000000000 */
[--C-:B------:R-:W-:Y:S02]  /*84f0*/  FADD R39, R39, -R3.reuse ;  /* 0x8000000327277221 */ /* 0x100fe40000000000 */
[----:B------:R-:W-:Y:S02]  /*8500*/  FMUL R37, R37, 1.4426950216293334961 ;  /* 0x3fb8aa3b25257820 */ /* 0x000fe40000400000 */
[----:B------:R-:W-:Y:S01]  /*8510*/  FMUL R39, R39, 1.4426950216293334961 ;  /* 0x3fb8aa3b27277820 */ /* 0x000fe20000400000 */
[----:B------:R-:W0:Y:S01]  /*8520*/  MUFU.EX2 R40, R40 ;  /* 0x0000002800287308 */ /* 0x000e220000000800 */
[----:B------:R-:W-:Y:S02]  /*8530*/  FADD R47, R47, -R2 ;  /* 0x800000022f2f7221 */ /* 0x000fe40000000000 */
[----:B------:R-:W-:Y:S02]  /*8540*/  FADD R45, R45, -R3 ;  /* 0x800000032d2d7221 */ /* 0x000fe40000000000 */
[----:B------:R-:W-:-:S02]  /*8550*/  FADD R31, -R3, R31 ;  /* 0x0000001f031f7221 */ /* 0x000fc40000000100 */
[----:B------:R-:W-:Y:S01]  /*8560*/  FADD R6, -R2, R6 ;  /* 0x0000000602067221 */ /* 0x000fe20000000100 */
[----:B------:R1:W-:Y:S03]  /*8570*/  MUFU.EX2 R149, R37 ;  /* 0x0000002500957308 */ /* 0x0003e60000000800 */
[----:B------:R-:W-:-:S05]  /*8580*/  FMUL R6, R6, 1.4426950216293334961 ;  /* 0x3fb8aa3b06067820 */ /* 0x000fca0000400000 */
[----:B------:R4:W5:Y:S01]  /*8590*/  MUFU.EX2 R148, R38 ;  /* 0x0000002600947308 */ /* 0x0009620000000800 */
[----:B-1----:R-:W-:Y:S01]  /*85a0*/  FADD R37, R4, -R3 ;  /* 0x8000000304257221 */ /* 0x002fe20000000000 */
[----:B--2---:R-:W-:Y:S01]  /*85b0*/  FMNMX R4, R46, R9, !PT ;  /* 0x000000092e047209 */ /* 0x004fe20007800000 */
[----:B0-----:R-:W-:Y:S02]  /*85c0*/  FADD R48, R40, R32 ;  /* 0x0000002028307221 */ /* 0x001fe40000000000 */
[----:B------:R-:W-:Y:S02]  /*85d0*/  FMUL R37, R37, 1.4426950216293334961 ;  /* 0x3fb8aa3b25257820 */ /* 0x000fe40000400000 */
[--C-:B------:R-:W-:Y:S01]  /*85e0*/  FADD R36, R36, -R4.reuse ;  /* 0x8000000424247221 */ /* 0x100fe20000000000 */
[----:B------:R-:W0:Y:S01]  /*85f0*/  MUFU.EX2 R39, R39 ;  /* 0x0000002700277308 */ /* 0x000e220000000800 */
[----:B------:R-:W-:Y:S02]  /*8600*/  FADD R35, R35, -R4 ;  /* 0x8000000423237221 */ /* 0x000fe40000000000 */
[----:B------:R-:W-:-:S02]  /*8610*/  FMUL R36, R36, 1.4426950216293334961 ;  /* 0x3fb8aa3b24247820 */ /* 0x000fc40000400000 */
[----:B----4-:R-:W-:Y:S02]  /*8620*/  FMUL R38, R47, 1.4426950216293334961 ;  /* 0x3fb8aa3b2f267820 */ /* 0x010fe40000400000 */
[----:B------:R-:W-:Y:S01]  /*8630*/  FADD R43, R43, -R4 ;  /* 0x800000042b2b7221 */ /* 0x000fe20000000000 */
[----:B------:R1:W-:Y:S01]  /*8640*/  MUFU.EX2 R134, R36 ;  /* 0x0000002400867308 */ /* 0x0003e20000000800 */
[----:B-----5:R-:W-:Y:S02]  /*8650*/  FADD R48, R148, R48 ;  /* 0x0000003094307221 */ /* 0x020fe40000000000 */
[----:B------:R-:W-:-:S05]  /*8660*/  FMUL R43, R43, 1.4426950216293334961 ;  /* 0x3fb8aa3b2b2b7820 */ /* 0x000fca0000400000 */
[----:B------:R2:W4:Y:S01]  /*8670*/  MUFU.EX2 R135, R37 ;  /* 0x0000002500877308 */ /* 0x0005220000000800 */
[----:B-1----:R-:W-:Y:S02]  /*8680*/  FMUL R36, R35, 1.4426950216293334961 ;  /* 0x3fb8aa3b23247820 */ /* 0x002fe40000400000 */
[----:B------:R-:W-:Y:S01]  /*8690*/  FADD R35, R5, -R4 ;  /* 0x8000000405237221 */ /* 0x000fe20000000000 */
[----:B---3--:R-:W-:Y:S01]  /*86a0*/  FMNMX R5, R44, R29, !PT ;  /* 0x0000001d2c057209 */ /* 0x008fe20007800000 */
[----:B0-----:R-:W-:Y:S02]  /*86b0*/  FADD R47, R149, R39 ;  /* 0x00000027952f7221 */ /* 0x001fe40000000000 */
[----:B------:R-:W-:Y:S01]  /*86c0*/  FMUL R35, R35, 1.4426950216293334961 ;  /* 0x3fb8aa3b23237820 */ /* 0x000fe20000400000 */
[----:B------:R-:W0:Y:S01]  /*86d0*/  MUFU.EX2 R38, R38 ;  /* 0x0000002600267308 */ /* 0x000e220000000800 */
[----:B--2---:R-:W-:Y:S02]  /*86e0*/  FMUL R37, R45, 1.4426950216293334961 ;  /* 0x3fb8aa3b2d257820 */ /* 0x004fe40000400000 */
[----:B------:R-:W-:-:S02]  /*86f0*/  FADD R42, R42, -R5 ;  /* 0x800000052a2a7221 */ /* 0x000fc40000000000 */
[--C-:B------:R-:W-:Y:S02]  /*8700*/  FADD R33, R33, -R5.reuse ;  /* 0x8000000521217221 */ /* 0x100fe40000000000 */
[----:B------:R-:W-:Y:S01]  /*8710*/  FADD R41, R41, -R5 ;  /* 0x8000000529297221 */ /* 0x000fe20000000000 */
[----:B------:R1:W-:Y:S01]  /*8720*/  MUFU.EX2 R132, R35 ;  /* 0x0000002300847308 */ /* 0x0003e20000000800 */
[----:B------:R-:W-:Y:S02]  /*8730*/  FMUL R33, R33, 1.4426950216293334961 ;  /* 0x3fb8aa3b21217820 */ /* 0x000fe40000400000 */
[----:B----4-:R-:W-:Y:S02]  /*8740*/  FADD R47, R135, R47 ;  /* 0x0000002f872f7221 */ /* 0x010fe40000000000 */
[----:B------:R-:W-:-:S03]  /*8750*/  FADD R29, -R5, R29 ;  /* 0x0000001d051d7221 */ /* 0x000fc60000000100 */
[----:B------:R-:W2:Y:S01]  /*8760*/  MUFU.EX2 R37, R37 ;  /* 0x0000002500257308 */ /* 0x000ea20000000800 */
[----:B-1----:R-:W-:Y:S02]  /*8770*/  FADD R35, R34, -R5 ;  /* 0x8000000522237221 */ /* 0x002fe40000000000 */
[----:B0-----:R-:W-:Y:S02]  /*8780*/  FADD R48, R38, R48 ;  /* 0x0000003026307221 */ /* 0x001fe40000000000 */
[----:B------:R-:W-:Y:S02]  /*8790*/  FMUL R35, R35, 1.4426950216293334961 ;  /* 0x3fb8aa3b23237820 */ /* 0x000fe40000400000 */
[----:B------:R-:W-:Y:S01]  /*87a0*/  FMUL R29, R29, 1.4426950216293334961 ;  /* 0x3fb8aa3b1d1d7820 */ /* 0x000fe20000400000 */
[----:B------:R-:W0:Y:S01]  /*87b0*/  MUFU.EX2 R36, R36 ;  /* 0x0000002400247308 */ /* 0x000e220000000800 */
[----:B------:R-:W1:Y:S07]  /*87c0*/  SHFL.BFLY PT, R45, R48, 0x2, 0x1f ;  /* 0x0c401f00302d7f89 */ /* 0x000e6e00000e0000 */
[----:B------:R3:W-:Y:S01]  /*87d0*/  MUFU.EX2 R133, R35 ;  /* 0x0000002300857308 */ /* 0x0007e20000000800 */
[----:B--2---:R-:W-:-:S05]  /*87e0*/  FADD R47, R37, R47 ;  /* 0x0000002f252f7221 */ /* 0x004fca0000000000 */
[----:B------:R-:W2:Y:S02]  /*87f0*/  SHFL.BFLY PT, R46, R47, 0x2, 0x1f ;  /* 0x0c401f002f2e7f89 */ /* 0x000ea400000e0000 */
[----:B------:R4:W-:Y:S01]  /*8800*/  MUFU.EX2 R131, R33 ;  /* 0x0000002100837308 */ /* 0x0009e20000000800 */
[----:B---3--:R-:W-:-:S07]  /*8810*/  FMUL R35, R42, 1.4426950216293334961 ;  /* 0x3fb8aa3b2a237820 */ /* 0x008fce0000400000 */
[----:B------:R-:W3:Y:S01]  /*8820*/  MUFU.EX2 R35, R35 ;  /* 0x0000002300237308 */ /* 0x000ee20000000800 */
[----:B----4-:R-:W-:Y:S02]  /*8830*/  FMUL R33, R41, 1.4426950216293334961 ;  /* 0x3fb8aa3b29217820 */ /* 0x010fe40000400000 */
[----:B0-----:R-:W-:Y:S02]  /*8840*/  FADD R41, R134, R36 ;  /* 0x0000002486297221 */ /* 0x001fe40000000000 */
[----:B-1----:R-:W-:Y:S02]  /*8850*/  FADD R45, R48, R45 ;  /* 0x0000002d302d7221 */ /* 0x002fe40000000000 */
[----:B------:R-:W-:Y:S01]  /*8860*/  FADD R41, R132, R41 ;  /* 0x0000002984297221 */ /* 0x000fe20000000000 */
[----:B------:R-:W0:Y:S01]  /*8870*/  MUFU.EX2 R34, R43 ;  /* 0x0000002b00227308 */ /* 0x000e220000000800 */
[----:B------:R-:W-:Y:S02]  /*8880*/  FMUL R48, R31, 1.4426950216293334961 ;  /* 0x3fb8aa3b1f307820 */ /* 0x000fe40000400000 */
[----:B------:R-:W-:-:S02]  /*8890*/  FADD R31, -R4, R9 ;  /* 0x00000009041f7221 */ /* 0x000fc40000000100 */
[----:B--2---:R-:W-:-:S03]  /*88a0*/  FADD R46, R47, R46 ;  /* 0x0000002e2f2e7221 */ /* 0x004fc60000000000 */
[----:B------:R-:W1:Y:S01]  /*88b0*/  MUFU.EX2 R33, R33 ;  /* 0x0000002100217308 */ /* 0x000e620000000800 */
[----:B---3--:R-:W-:Y:S01]  /*88c0*/  FADD R42, R133, R35 ;  /* 0x00000023852a7221 */ /* 0x008fe20000000000 */
[----:B------:R-:W2:Y:S01]  /*88d0*/  SHFL.BFLY PT, R47, R45, 0x1, 0x1f ;  /* 0x0c201f002d2f7f89 */ /* 0x000ea200000e0000 */
[----:B------:R-:W-:Y:S02]  /*88e0*/  FMUL R31, R31, 1.4426950216293334961 ;  /* 0x3fb8aa3b1f1f7820 */ /* 0x000fe40000400000 */
[----:B------:R-:W-:Y:S02]  /*88f0*/  FADD R42, R131, R42 ;  /* 0x0000002a832a7221 */ /* 0x000fe40000000000 */
[----:B0-----:R-:W-:Y:S01]  /*8900*/  FADD R41, R34, R41 ;  /* 0x0000002922297221 */ /* 0x001fe20000000000 */
[----:B------:R0:W3:Y:S04]  /*8910*/  MUFU.EX2 R9, R48 ;  /* 0x0000003000097308 */ /* 0x0000e80000000800 */
[----:B------:R-:W4:Y:S01]  /*8920*/  SHFL.BFLY PT, R43, R41, 0x2, 0x1f ;  /* 0x0c401f00292b7f89 */ /* 0x000f2200000e0000 */
[----:B-1----:R-:W-:-:S03]  /*8930*/  FADD R42, R33, R42 ;  /* 0x0000002a212a7221 */ /* 0x002fc60000000000 */
[----:B------:R-:W1:Y:S01]  /*8940*/  MUFU.EX2 R6, R6 ;  /* 0x0000000600067308 */ /* 0x000e620000000800 */
[----:B0-----:R-:W0:Y:S04]  /*8950*/  SHFL.BFLY PT, R48, R46, 0x1, 0x1f ;  /* 0x0c201f002e307f89 */ /* 0x001e2800000e0000 */
[----:B------:R-:W5:Y:S03]  /*8960*/  SHFL.BFLY PT, R44, R42, 0x2, 0x1f ;  /* 0x0c401f002a2c7f89 */ /* 0x000f6600000e0000 */
[----:B------:R-:W0:Y:S01]  /*8970*/  MUFU.EX2 R31, R31 ;  /* 0x0000001f001f7308 */ /* 0x000e220000000800 */
[----:B--2---:R-:W-:-:S07]  /*8980*/  FADD R47, R45, R47 ;  /* 0x0000002f2d2f7221 */ /* 0x004fce0000000000 */
[----:B------:R-:W2:Y:S01]  /*8990*/  MUFU.EX2 R29, R29 ;  /* 0x0000001d001d7308 */ /* 0x000ea20000000800 */
[----:B----4-:R-:W-:-:S05]  /*89a0*/  FADD R43, R41, R43 ;  /* 0x0000002b292b7221 */ /* 0x010fca0000000000 */
[----:B------:R4:W1:Y:S01]  /*89b0*/  SHFL.BFLY PT, R41, R43, 0x1, 0x1f ;  /* 0x0c201f002b297f89 */ /* 0x00086200000e0000 */
[----:B0-----:R-:W-:Y:S02]  /*89c0*/  FADD R48, R46, R48 ;  /* 0x000000302e307221 */ /* 0x001fe40000000000 */
[----:B-----5:R-:W-:-:S05]  /*89d0*/  FADD R44, R42, R44 ;  /* 0x0000002c2a2c7221 */ /* 0x020fca0000000000 */
[----:B------:R4:W0:Y:S04]  /*89e0*/  SHFL.BFLY PT, R42, R44, 0x1, 0x1f ;  /* 0x0c201f002c2a7f89 */ /* 0x00082800000e0000 */
[----:B------:R-:W-:Y:S06]  /*89f0*/  BAR.SYNC.DEFER_BLOCKING 0x0 ;  /* 0x0000000000007b1d */ /* 0x000fec0000010000 */
[----:B------:R-:W-:Y:S05]  /*8a00*/  @P1 BRA `(.L_x_6) ;  /* 0x0000002000001947 */ /* 0x000fea0003800000 */
[----:B--234-:R2:W-:Y:S04]  /*8a10*/  STS [R21], R47 ;  /* 0x0000002f15007388 */ /* 0x01c5e80000000800 */
[----:B------:R2:W-:Y:S02]  /*8a20*/  STS [R26], R48 ;  /* 0x000000301a007388 */ /* 0x0005e40000000800 */
.L_x_6:
[----:B--234-:R-:W-:Y:S05]  /*8a30*/  BSYNC B0 ;  /* 0x0000000000007941 */ /* 0x01cfea0003800000 */
.L_x_5:
[----:B------:R-:W-:Y:S01]  /*8a40*/  BSSY B0, `(.L_x_7) ;  /* 0x0000006000007945 */ /* 0x000fe20003800000 */
[----:B-1----:R-:W-:-:S02]  /*8a50*/  FADD R41, R43, R41 ;  /* 0x000000292b297221 */ /* 0x002fc40000000000 */
[----:B0-----:R-:W-:Y:S01]  /*8a60*/  FADD R42, R44, R42 ;  /* 0x0000002a2c2a7221 */ /* 0x001fe20000000000 */
[----:B------:R-:W-:Y:S05]  /*8a70*/  @P1 BRA `(.L_x_8) ;  /* 0x0000002000001947 */ /* 0x000fea0003800000 */
[----:B------:R0:W-:Y:S04]  /*8a80*/  STS [R27], R41 ;  /* 0x000000291b007388 */ /* 0x0001e80000000800 */
[----:B------:R0:W-:Y:S02]  /*8a90*/  @!P1 STS [R28], R42 ;  /* 0x0000002a1c009388 */ /* 0x0001e40000000800 */
.L_x_8:
[----:B------:R-:W-:Y:S05]  /*8aa0*/  BSYNC B0 ;  /* 0x0000000000007941 */ /* 0x000fea0003800000 */
.L_x_7:
[----:B------:R-:W2:Y:S04]  /*8ab0*/  LDL.64 R90, [R1+0x758] ;  /* 0x00075800015a7983 */ /* 0x000ea80000100a00 */
[----:B------:R-:W-:Y:S06]  /*8ac0*/  BAR.SYNC.DEFER_BLOCKING 0x0 ;  /* 0x0000000000007b1d */ /* 0x000fec0000010000 */
[----:B------:R-:W3:Y:S04]  /*8ad0*/  LDL.64 R48, [R1+0x748] ;  /* 0x0007480001307983 */ /* 0x000ee80000100a00 */
[----:B------:R-:W4:Y:S04]  /*8ae0*/  LDL.64 R46, [R1+0x740] ;  /* 0x00074000012e7983 */ /* 0x000f280000100a00 */
[----:B------:R-:W5:Y:S04]  /*8af0*/  LDL.64 R44, [R1+0x738] ;  /* 0x00073800012c7983 */ /* 0x000f680000100a00 */
[----:B------:R-:W5:Y:S04]  /*8b00*/  LDL.64 R102, [R1+0x730] ;  /* 0x0007300001667983 */ /* 0x000f680000100a00 */
[----:B------:R-:W5:Y:S04]  /*8b10*/  LDL.64 R50, [R1+0x750] ;  /* 0x0007500001327983 */ /* 0x000f680000100a00 */
[----:B0-----:R-:W0:Y:S04]  /*8b20*/  LDS R41, [R54.X4] ;  /* 0x0000000036297984 */ /* 0x001e280000004800 */
        /* <DEDUP_REMOVED lines=9> */
[----:B0-----:R-:W0:Y:S04]  /*8bc0*/  SHFL.BFLY PT, R42, R41, 0x4, 0x1f ;  /* 0x0c801f00292a7f89 */ /* 0x001e2800000e0000 */
[----:B------:R-:W5:Y:S04]  /*8bd0*/  LDL.64 R108, [R1+0x6a8] ;  /* 0x0006a800016c7983 */ /* 0x000f680000100a00 */
[----:B------:R-:W5:Y:S04]  /*8be0*/  LDL.64 R110, [R1+0x658] ;  /* 0x00065800016e7983 */ /* 0x000f680000100a00 */
[----:B------:R-:W5:Y:S04]  /*8bf0*/  LDL.64 R118, [R1+0x628] ;  /* 0x0006280001767983 */ /* 0x000f680000100a00 */
[----:B------:R-:W5:Y:S04]  /*8c00*/  LDL.64 R138, [R1+0x610] ;  /* 0x00061000018a7983 */ /* 0x000f680000100a00 */
[----:B------:R-:W5:Y:S01]  /*8c10*/  LDL.64 R120, [R1+0x630] ;  /* 0x0006300001787983 */ /* 0x000f620000100a00 */
[----:B0-----:R-:W-:-:S03]  /*8c20*/  FADD R42, R41, R42 ;  /* 0x0000002a292a7221 */ /* 0x001fc60000000000 */
[----:B------:R-:W5:Y:S04]  /*8c30*/  LDL.64 R116, [R1+0x5f8] ;  /* 0x0005f80001747983 */ /* 0x000f680000100a00 */
[----:B------:R-:W0:Y:S04]  /*8c40*/  SHFL.BFLY PT, R41, R42, 0x2, 0x1f ;  /* 0x0c401f002a297f89 */ /* 0x000e2800000e0000 */
        /* <DEDUP_REMOVED lines=27> */
[----:B--2---:R-:W-:-:S03]  /*8e00*/  IMAD.WIDE R42, R16, 0x2, R90 ;  /* 0x00000002102a7825 */ /* 0x004fc600078e025a */
[----:B------:R-:W2:Y:S04]  /*8e10*/  LDL.64 R90, [R1+0x6e8] ;  /* 0x0006e800015a7983 */ /* 0x000ea80000100a00 */
[----:B------:R0:W-:Y:S04]  /*8e20*/  @!P0 STS [R54.X4], R41 ;  /* 0x0000002936008388 */ /* 0x0001e80000004800 */
[----:B------:R-:W-:Y:S01]  /*8e30*/  BAR.SYNC.DEFER_BLOCKING 0x0 ;  /* 0x0000000000007b1d */ /* 0x000fe20000010000 */
[----:B---3--:R-:W-:-:S04]  /*8e40*/  IMAD.WIDE R48, R16, 0x2, R48 ;  /* 0x0000000210307825 */ /* 0x008fc800078e0230 */
[C---:B----4-:R-:W-:Y:S01]  /*8e50*/  IMAD.WIDE R46, R16.reuse, 0x2, R46 ;  /* 0x00000002102e7825 */ /* 0x050fe200078e022e */
[----:B0-----:R-:W3:Y:S03]  /*8e60*/  LDL.64 R54, [R1+0x6e0] ;  /* 0x0006e00001367983 */ /* 0x001ee60000100a00 */
[----:B-----5:R-:W-:-:S04]  /*8e70*/  IMAD.WIDE R44, R16, 0x2, R44 ;  /* 0x00000002102c7825 */ /* 0x020fc800078e022c */
[C---:B------:R-:W-:Y:S01]  /*8e80*/  IMAD.WIDE R50, R16.reuse, 0x2, R50 ;  /* 0x0000000210327825 */ /* 0x040fe200078e0232 */
[----:B------:R0:W4:Y:S04]  /*8e90*/  LDG.E.U16 R173, [R42.64] ;  /* 0x000000062aad7981 */ /* 0x000128000c1e1500 */
[----:B------:R1:W5:Y:S04]  /*8ea0*/  LDG.E.U16 R169, [R48.64] ;  /* 0x0000000630a97981 */ /* 0x000368000c1e1500 */
[----:B------:R1:W3:Y:S01]  /*8eb0*/  LDG.E.U16 R167, [R46.64] ;  /* 0x000000062ea77981 */ /* 0x0002e2000c1e1500 */
[----:B0-----:R-:W-:-:S03]  /*8ec0*/  IMAD.WIDE R42, R16, 0x2, R102 ;  /* 0x00000002102a7825 */ /* 0x001fc600078e0266 */
[----:B------:R-:W3:Y:S01]  /*8ed0*/  LDL.64 R102, [R1+0x6d0] ;  /* 0x0006d00001667983 */ /* 0x000ee20000100a00 */
[----:B-1----:R-:W-:-:S03]  /*8ee0*/  IMAD.WIDE R48, R16, 0x2, R94 ;  /* 0x0000000210307825 */ /* 0x002fc600078e025e */
[----:B------:R-:W4:Y:S01]  /*8ef0*/  LDL.64 R94, [R1+0x6c8] ;  /* 0x0006c800015e7983 */ /* 0x000f220000100a00 */
[----:B------:R-:W-:-:S03]  /*8f00*/  IMAD.WIDE R46, R16, 0x2, R96 ;  /* 0x00000002102e7825 */ /* 0x000fc600078e0260 */
[----:B------:R0:W5:Y:S04]  /*8f10*/  LDG.E.U16 R165, [R44.64] ;  /* 0x000000062ca57981 */ /* 0x000168000c1e1500 */
[----:B------:R1:W5:Y:S04]  /*8f20*/  LDG.E.U16 R164, [R42.64] ;  /* 0x000000062aa47981 */ /* 0x000368000c1e1500 */
[----:B------:R1:W5:Y:S01]  /*8f30*/  LDG.E.U16 R171, [R50.64] ;  /* 0x0000000632ab7981 */ /* 0x000362000c1e1500 */
[----:B0-----:R-:W-:-:S03]  /*8f40*/  IMAD.WIDE R44, R16, 0x2, R52 ;  /* 0x00000002102c7825 */ /* 0x001fc600078e0234 */
[----:B------:R-:W5:Y:S01]  /*8f50*/  LDL.64 R96, [R1+0x6c0] ;  /* 0x0006c00001607983 */ /* 0x000f620000100a00 */
[----:B-1----:R-:W-:-:S03]  /*8f60*/  IMAD.WIDE R42, R16, 0x2, R88 ;  /* 0x00000002102a7825 */ /* 0x002fc600078e0258 */
[----:B------:R-:W5:Y:S01]  /*8f70*/  LDL.64 R52, [R1+0x6b8] ;  /* 0x0006b80001347983 */ /* 0x000f620000100a00 */
[----:B------:R-:W-:-:S03]  /*8f80*/  IMAD.WIDE R50, R16, 0x2, R104 ;  /* 0x0000000210327825 */ /* 0x000fc600078e0268 */
[----:B------:R-:W5:Y:S04]  /*8f90*/  LDL.64 R88, [R1+0x6b0] ;  /* 0x0006b00001587983 */ /* 0x000f680000100a00 */
[----:B------:R-:W5:Y:S04]  /*8fa0*/  LDL.64 R104, [R1+0x6a0] ;  /* 0x0006a00001687983 */ /* 0x000f680000100a00 */
[----:B------:R0:W5:Y:S04]  /*8fb0*/  LDG.E.U16 R159, [R46.64] ;  /* 0x000000062e9f7981 */ /* 0x000168000c1e1500 */
[----:B------:R1:W5:Y:S04]  /*8fc0*/  LDG.E.U16 R158, [R44.64] ;  /* 0x000000062c9e7981 */ /* 0x000368000c1e1500 */
[----:B------:R2:W5:Y:S01]  /*8fd0*/  LDG.E.U16 R157, [R42.64] ;  /* 0x000000062a9d7981 */ /* 0x000562000c1e1500 */
[----:B0-----:R-:W-:-:S03]  /*8fe0*/  IMAD.WIDE R46, R16, 0x2, R98 ;  /* 0x00000002102e7825 */ /* 0x001fc600078e0262 */
[----:B------:R0:W5:Y:S01]  /*8ff0*/  LDG.E.U16 R163, [R50.64] ;  /* 0x0000000632a37981 */ /* 0x000162000c1e1500 */
[----:B-1----:R-:W-:-:S03]  /*9000*/  IMAD.WIDE R44, R16, 0x2, R92 ;  /* 0x00000002102c7825 */ /* 0x002fc600078e025c */
[----:B------:R-:W5:Y:S04]  /*9010*/  LDL.64 R92, [R1+0x698] ;  /* 0x00069800015c7983 */ /* 0x000f680000100a00 */
[----:B------:R-:W5:Y:S01]  /*9020*/  LDL.64 R98, [R1+0x690] ;  /* 0x0006900001627983 */ /* 0x000f620000100a00 */
[----:B0-----:R-:W-:-:S03]  /*9030*/  IMAD.WIDE R50, R16, 0x2, R106 ;  /* 0x0000000210327825 */ /* 0x001fc600078e026a */
[----:B------:R-:W5:Y:S04]  /*9040*/  LDL.64 R106, [R1+0x680] ;  /* 0x00068000016a7983 */ /* 0x000f680000100a00 */
[----:B------:R0:W5:Y:S04]  /*9050*/  LDG.E.U16 R161, [R48.64] ;  /* 0x0000000630a17981 */ /* 0x000168000c1e1500 */
[----:B------:R4:W5:Y:S04]  /*9060*/  LDG.E.U16 R153, [R46.64] ;  /* 0x000000062e997981 */ /* 0x000968000c1e1500 */
[----:B------:R5:W5:Y:S01]  /*9070*/  LDG.E.U16 R151, [R44.64] ;  /* 0x000000062c977981 */ /* 0x000b62000c1e1500 */
[----:B--2---:R-:W-:-:S03]  /*9080*/  IMAD.WIDE R42, R16, 0x2, R90 ;  /* 0x00000002102a7825 */ /* 0x004fc600078e025a */
[----:B------:R1:W2:Y:S04]  /*9090*/  LDG.E.U16 R129, [R50.64] ;  /* 0x0000000632817981 */ /* 0x0002a8000c1e1500 */
[----:B------:R-:W2:Y:S01]  /*90a0*/  LDL.64 R90, [R1+0x688] ;  /* 0x00068800015a7983 */ /* 0x000ea20000100a00 */
[----:B0-----:R-:W-:-:S03]  /*90b0*/  IMAD.WIDE R48, R16, 0x2, R100 ;  /* 0x0000000210307825 */ /* 0x001fc600078e0264 */
[----:B------:R0:W2:Y:S04]  /*90c0*/  LDG.E.U16 R101, [R42.64] ;  /* 0x000000062a657981 */ /* 0x0000a8000c1e1500 */
[----:B------:R3:W2:Y:S02]  /*90d0*/  LDG.E.U16 R155, [R48.64] ;  /* 0x00000006309b7981 */ /* 0x0006a4000c1e1500 */
[C---:B---3--:R-:W-:Y:S02]  /*90e0*/  IMAD.WIDE R48, R16.reuse, 0x2, R102 ;  /* 0x0000000210307825 */ /* 0x048fe400078e0266 */
[----:B------:R-:W3:Y:S02]  /*90f0*/  LDL.64 R102, [R1+0x678] ;  /* 0x0006780001667983 */ /* 0x000ee40000100a00 */
[----:B----4-:R-:W-:-:S02]  /*9100*/  IMAD.WIDE R46, R16, 0x2, R94 ;  /* 0x00000002102e7825 */ /* 0x010fc400078e025e */
[----:B------:R-:W4:Y:S04]  /*9110*/  LDL.64 R94, [R1+0x670] ;  /* 0x00067000015e7983 */ /* 0x000f280000100a00 */
[----:B------:R0:W4:Y:S04]  /*9120*/  LDG.E.U16 R115, [R48.64] ;  /* 0x0000000630737981 */ /* 0x000128000c1e1500 */
[----:B------:R0:W4:Y:S01]  /*9130*/  LDG.E.U16 R100, [R46.64] ;  /* 0x000000062e647981 */ /* 0x000122000c1e1500 */
[----:B-----5:R-:W-:-:S03]  /*9140*/  IMAD.WIDE R44, R16, 0x2, R96 ;  /* 0x00000002102c7825 */ /* 0x020fc600078e0260 */
[----:B------:R-:W5:Y:S01]  /*9150*/  LDL.64 R96, [R1+0x668] ;  /* 0x0006680001607983 */ /* 0x000f620000100a00 */
[----:B0-----:R-:W-:-:S03]  /*9160*/  IMAD.WIDE R42, R16, 0x2, R52 ;  /* 0x00000002102a7825 */ /* 0x001fc600078e0234 */
[----:B------:R0:W5:Y:S01]  /*9170*/  LDG.E.U16 R53, [R44.64] ;  /* 0x000000062c357981 */ /* 0x000162000c1e1500 */
[----:B-1----:R-:W-:-:S03]  /*9180*/  IMAD.WIDE R50, R16, 0x2, R88 ;  /* 0x0000000210327825 */ /* 0x002fc600078e0258 */
[----:B------:R1:W5:Y:S01]  /*9190*/  LDG.E.U16 R128, [R42.64] ;  /* 0x000000062a807981 */ /* 0x000362000c1e1500 */
[----:B------:R-:W-:-:S03]  /*91a0*/  IMAD.WIDE R48, R16, 0x2, R108 ;  /* 0x0000000210307825 */ /* 0x000fc600078e026c */
[----:B------:R-:W5:Y:S01]  /*91b0*/  LDL.64 R108, [R1+0x650] ;  /* 0x00065000016c7983 */ /* 0x000f620000100a00 */
[----:B------:R-:W-:-:S03]  /*91c0*/  IMAD.WIDE R46, R16, 0x2, R104 ;  /* 0x00000002102e7825 */ /* 0x000fc600078e0268 */
[----:B------:R-:W5:Y:S04]  /*91d0*/  LDL.64 R104, [R1+0x648] ;  /* 0x0006480001687983 */ /* 0x000f680000100a00 */
[----:B------:R2:W5:Y:S04]  /*91e0*/  LDG.E.U16 R114, [R50.64] ;  /* 0x0000000632727981 */ /* 0x000568000c1e1500 */
[----:B------:R-:W5:Y:S04]  /*91f0*/  LDL.64 R88, [R1+0x660] ;  /* 0x0006600001587983 */ /* 0x000f680000100a00 */
[----:B------:R3:W5:Y:S01]  /*9200*/  LDG.E.U16 R52, [R46.64] ;  /* 0x000000062e347981 */ /* 0x000762000c1e1500 */
[----:B0-----:R-:W-:-:S03]  /*9210*/  IMAD.WIDE R44, R16, 0x2, R92 ;  /* 0x00000002102c7825 */ /* 0x001fc600078e025c */
[----:B------:R-:W5:Y:S01]  /*9220*/  LDL.64 R92, [R1+0x640] ;  /* 0x00064000015c7983 */ /* 0x000f620000100a00 */
[----:B-1----:R-:W-:-:S03]  /*9230*/  IMAD.WIDE R42, R16, 0x2, R98 ;  /* 0x00000002102a7825 */ /* 0x002fc600078e0262 */
[----:B------:R0:W5:Y:S04]  /*9240*/  LDG.E.U16 R99, [R48.64] ;  /* 0x0000000630637981 */ /* 0x000168000c1e1500 */
[----:B------:R4:W5:Y:S04]  /*9250*/  LDG.E.U16 R127, [R44.64] ;  /* 0x000000062c7f7981 */ /* 0x000968000c1e1500 */
[----:B------:R5:W5:Y:S01]  /*9260*/  LDG.E.U16 R113, [R42.64] ;  /* 0x000000062a717981 */ /* 0x000b62000c1e1500 */
[----:B0-----:R-:W-:-:S03]  /*9270*/  IMAD.WIDE R48, R16, 0x2, R106 ;  /* 0x0000000210307825 */ /* 0x001fc600078e026a */
[----:B------:R-:W5:Y:S01]  /*9280*/  LDL.64 R106, [R1+0x620] ;  /* 0x00062000016a7983 */ /* 0x000f620000100a00 */
[----:B--2---:R-:W-:-:S03]  /*9290*/  IMAD.WIDE R50, R16, 0x2, R90 ;  /* 0x0000000210327825 */ /* 0x004fc600078e025a */
[----:B------:R-:W2:Y:S04]  /*92a0*/  LDL.64 R90, [R1+0x638] ;  /* 0x00063800015a7983 */ /* 0x000ea80000100a00 */
[----:B------:R0:W2:Y:S04]  /*92b0*/  LDG.E.U16 R98, [R50.64] ;  /* 0x0000000632627981 */ /* 0x0000a8000c1e1500 */
[----:B0-----:R0:W2:Y:S02]  /*92c0*/  LDG.E.U16 R51, [R48.64] ;  /* 0x0000000630337981 */ /* 0x0010a4000c1e1500 */
[----:B0-----:R-:W-:-:S05]  /*92d0*/  IMAD.WIDE R48, R16, 0x2, R110 ;  /* 0x0000000210307825 */ /* 0x001fca00078e026e */
[----:B------:R0:W2:Y:S01]  /*92e0*/  LDG.E.U16 R125, [R48.64] ;  /* 0x00000006307d7981 */ /* 0x0000a2000c1e1500 */
[----:B---3--:R-:W-:-:S03]  /*92f0*/  IMAD.WIDE R46, R16, 0x2, R102 ;  /* 0x00000002102e7825 */ /* 0x008fc600078e0266 */
[----:B------:R-:W3:Y:S01]  /*9300*/  LDL.64 R102, [R1+0x608] ;  /* 0x0006080001667983 */ /* 0x000ee20000100a00 */
[----:B----4-:R-:W-:-:S03]  /*9310*/  IMAD.WIDE R44, R16, 0x2, R94 ;  /* 0x00000002102c7825 */ /* 0x010fc600078e025e */
[----:B------:R-:W4:Y:S04]  /*9320*/  LDL.64 R94, [R1+0x618] ;  /* 0x00061800015e7983 */ /* 0x000f280000100a00 */
[----:B------:R1:W3:Y:S04]  /*9330*/  LDG.E.U16 R126, [R46.64] ;  /* 0x000000062e7e7981 */ /* 0x0002e8000c1e1500 */
[----:B------:R0:W3:Y:S01]  /*9340*/  LDG.E.U16 R112, [R44.64] ;  /* 0x000000062c707981 */ /* 0x0000e2000c1e1500 */
[----:B-----5:R-:W-:-:S05]  /*9350*/  IMAD.WIDE R42, R16, 0x2, R96 ;  /* 0x00000002102a7825 */ /* 0x020fca00078e0260 */
[----:B------:R5:W3:Y:S01]  /*9360*/  LDG.E.U16 R97, [R42.64] ;  /* 0x000000062a617981 */ /* 0x000ae2000c1e1500 */
[----:B-1----:R-:W-:-:S03]  /*9370*/  IMAD.WIDE R46, R16, 0x2, R108 ;  /* 0x00000002102e7825 */ /* 0x002fc600078e026c */
[----:B------:R-:W3:Y:S01]  /*9380*/  LDL.64 R108, [R1+0x5f0] ;  /* 0x0005f000016c7983 */ /* 0x000ee20000100a00 */
[----:B0-----:R-:W-:-:S03]  /*9390*/  IMAD.WIDE R44, R16, 0x2, R104 ;  /* 0x00000002102c7825 */ /* 0x001fc600078e0268 */
[----:B------:R0:W3:Y:S04]  /*93a0*/  LDG.E.U16 R111, [R46.64] ;  /* 0x000000062e6f7981 */ /* 0x0000e8000c1e1500 */
[----:B------:R1:W3:Y:S04]  /*93b0*/  LDG.E.U16 R96, [R44.64] ;  /* 0x000000062c607981 */ /* 0x0002e8000c1e1500 */
[----:B------:R-:W3:Y:S01]  /*93c0*/  LDL.64 R104, [R1+0x5e0] ;  /* 0x0005e00001687983 */ /* 0x000ee20000100a00 */
[----:B0-----:R-:W-:-:S03]  /*93d0*/  IMAD.WIDE R46, R16, 0x2, R118 ;  /* 0x00000002102e7825 */ /* 0x001fc600078e0276 */
[----:B------:R-:W3:Y:S01]  /*93e0*/  LDL.64 R118, [R1+0x5d0] ;  /* 0x0005d00001767983 */ /* 0x000ee20000100a00 */
[----:B-----5:R-:W-:-:S03]  /*93f0*/  IMAD.WIDE R42, R16, 0x2, R92 ;  /* 0x00000002102a7825 */ /* 0x020fc600078e025c */
[----:B------:R-:W5:Y:S01]  /*9400*/  LDL.64 R92, [R1+0x5e8] ;  /* 0x0005e800015c7983 */ /* 0x000f620000100a00 */
[----:B------:R-:W-:-:S03]  /*9410*/  IMAD.WIDE R88, R16, 0x2, R88 ;  /* 0x0000000210587825 */ /* 0x000fc600078e0258 */
[----:B------:R4:W5:Y:S04]  /*9420*/  LDG.E.U16 R49, [R42.64] ;  /* 0x000000062a317981 */ /* 0x000968000c1e1500 */
[----:B------:R0:W5:Y:S01]  /*9430*/  LDG.E.U16 R50, [R88.64] ;  /* 0x0000000658327981 */ /* 0x000162000c1e1500 */
[----:B-1----:R-:W-:-:S03]  /*9440*/  IMAD.WIDE R44, R16, 0x2, R106 ;  /* 0x00000002102c7825 */ /* 0x002fc600078e026a */
[----:B------:R-:W5:Y:S01]  /*9450*/  LDL.64 R106, [R1+0x5c8] ;  /* 0x0005c800016a7983 */ /* 0x000f620000100a00 */
[----:B--2---:R-:W-:-:S03]  /*9460*/  IMAD.WIDE R90, R16, 0x2, R90 ;  /* 0x00000002105a7825 */ /* 0x004fc600078e025a */
[----:B------:R1:W2:Y:S04]  /*9470*/  LDG.E.U16 R48, [R44.64] ;  /* 0x000000062c307981 */ /* 0x0002a8000c1e1500 */
[----:B------:R0:W2:Y:S02]  /*9480*/  LDG.E.U16 R124, [R90.64] ;  /* 0x000000065a7c7981 */ /* 0x0000a4000c1e1500 */
[C---:B0-----:R-:W-:Y:S02]  /*9490*/  IMAD.WIDE R90, R16.reuse, 0x2, R138 ;  /* 0x00000002105a7825 */ /* 0x041fe400078e028a */
[----:B------:R-:W2:Y:S02]  /*94a0*/  LDL.64 R138, [R1+0x5c0] ;  /* 0x0005c000018a7983 */ /* 0x000ea40000100a00 */
[----:B------:R-:W-:-:S02]  /*94b0*/  IMAD.WIDE R88, R16, 0x2, R120 ;  /* 0x0000000210587825 */ /* 0x000fc400078e0278 */
[----:B------:R-:W2:Y:S02]  /*94c0*/  LDL.64 R120, [R1+0x5d8] ;  /* 0x0005d80001787983 */ /* 0x000ea40000100a00 */
[C---:B-1----:R-:W-:Y:S02]  /*94d0*/  IMAD.WIDE R44, R16.reuse, 0x2, R116 ;  /* 0x00000002102c7825 */ /* 0x042fe400078e0274 */
[----:B------:R3:W2:Y:S04]  /*94e0*/  LDG.E.U16 R110, [R88.64] ;  /* 0x00000006586e7981 */ /* 0x0006a8000c1e1500 */
[----:B------:R0:W2:Y:S04]  /*94f0*/  LDG.E.U16 R122, [R44.64] ;  /* 0x000000062c7a7981 */ /* 0x0000a8000c1e1500 */
[----:B------:R-:W2:Y:S01]  /*9500*/  LDL.64 R116, [R1+0x598] ;  /* 0x0005980001747983 */ /* 0x000ea20000100a00 */
[----:B----4-:R-:W-:-:S03]  /*9510*/  IMAD.WIDE R42, R16, 0x2, R94 ;  /* 0x00000002102a7825 */ /* 0x010fc600078e025e */
[----:B------:R1:W4:Y:S01]  /*9520*/  LDG.E.U16 R95, [R46.64] ;  /* 0x000000062e5f7981 */ /* 0x000322000c1e1500 */
[----:B---3--:R-:W-:-:S03]  /*9530*/  IMAD.WIDE R88, R16, 0x2, R102 ;  /* 0x0000000210587825 */ /* 0x008fc600078e0266 */
[----:B------:R3:W4:Y:S04]  /*9540*/  LDG.E.U16 R123, [R42.64] ;  /* 0x000000062a7b7981 */ /* 0x000728000c1e1500 */
[----:B------:R-:W4:Y:S01]  /*9550*/  LDL.64 R102, [R1+0x5b8] ;  /* 0x0005b80001667983 */ /* 0x000f220000100a00 */
[----:B-1----:R-:W-:-:S03]  /*9560*/  IMAD.WIDE R46, R16, 0x2, R140 ;  /* 0x00000002102e7825 */ /* 0x002fc600078e028c */
[----:B------:R-:W4:Y:S04]  /*9570*/  LDL.64 R140, [R1+0x570] ;  /* 0x00057000018c7983 */ /* 0x000f280000100a00 */
[----:B------:R1:W4:Y:S04]  /*9580*/  LDG.E.U16 R94, [R88.64] ;  /* 0x00000006585e7981 */ /* 0x000328000c1e1500 */
[----:B------:R0:W4:Y:S01]  /*9590*/  LDG.E.U16 R47, [R46.64] ;  /* 0x000000062e2f7981 */ /* 0x000122000c1e1500 */
[----:B---3--:R-:W-:-:S03]  /*95a0*/  IMAD.WIDE R42, R16, 0x2, R108 ;  /* 0x00000002102a7825 */ /* 0x008fc600078e026c */
[----:B------:R3:W4:Y:S04]  /*95b0*/  LDG.E.U16 R109, [R90.64] ;  /* 0x000000065a6d7981 */ /* 0x000728000c1e1500 */
[----:B------:R0:W4:Y:S02]  /*95c0*/  LDG.E.U16 R108, [R42.64] ;  /* 0x000000062a6c7981 */ /* 0x000124000c1e1500 */
[C---:B0-----:R-:W-:Y:S02]  /*95d0*/  IMAD.WIDE R44, R16.reuse, 0x2, R118 ;  /* 0x00000002102c7825 */ /* 0x041fe400078e0276 */
[----:B------:R-:W4:Y:S02]  /*95e0*/  LDL.64 R118, [R1+0x578] ;  /* 0x0005780001767983 */ /* 0x000f240000100a00 */
[----:B-----5:R-:W-:-:S06]  /*95f0*/  IMAD.WIDE R92, R16, 0x2, R92 ;  /* 0x00000002105c7825 */ /* 0x020fcc00078e025c */
[----:B------:R0:W5:Y:S01]  /*9600*/  LDG.E.U16 R93, [R92.64] ;  /* 0x000000065c5d7981 */ /* 0x000162000c1e1500 */
[----:B------:R-:W-:-:S03]  /*9610*/  IMAD.WIDE R42, R16, 0x2, R106 ;  /* 0x00000002102a7825 */ /* 0x000fc600078e026a */
[----:B------:R2:W5:Y:S04]  /*9620*/  LDG.E.U16 R107, [R44.64] ;  /* 0x000000062c6b7981 */ /* 0x000568000c1e1500 */
[----:B0-----:R0:W5:Y:S02]  /*9630*/  LDG.E.U16 R92, [R42.64] ;  /* 0x000000062a5c7981 */ /* 0x001164000c1e1500 */
[C---:B0-----:R-:W-:Y:S02]  /*9640*/  IMAD.WIDE R42, R16.reuse, 0x2, R142 ;  /* 0x00000002102a7825 */ /* 0x041fe400078e028e */
[----:B------:R-:W5:Y:S02]  /*9650*/  LDL.64 R142, [R1+0x538] ;  /* 0x00053800018e7983 */ /* 0x000f640000100a00 */
[----:B---3--:R-:W-:-:S02]  /*9660*/  IMAD.WIDE R90, R16, 0x2, R104 ;  /* 0x00000002105a7825 */ /* 0x008fc400078e0268 */
[----:B------:R-:W3:Y:S04]  /*9670*/  LDL.64 R104, [R1+0x590] ;  /* 0x0005900001687983 */ /* 0x000ee80000100a00 */
[----:B------:R0:W5:Y:S01]  /*9680*/  LDG.E.U16 R46, [R90.64] ;  /* 0x000000065a2e7981 */ /* 0x000162000c1e1500 */
[----:B--2---:R-:W-:-:S03]  /*9690*/  IMAD.WIDE R44, R16, 0x2, R138 ;  /* 0x00000002102c7825 */ /* 0x004fc600078e028a */
[----:B------:R-:W2:Y:S04]  /*96a0*/  LDL.64 R138, [R1+0x560] ;  /* 0x00056000018a7983 */ /* 0x000ea80000100a00 */
[----:B------:R0:W2:Y:S04]  /*96b0*/  LDG.E.U16 R45, [R44.64] ;  /* 0x000000062c2d7981 */ /* 0x0000a8000c1e1500 */
[----:B0-----:R0:W2:Y:S02]  /*96c0*/  LDG.E.U16 R44, [R42.64] ;  /* 0x000000062a2c7981 */ /* 0x0010a4000c1e1500 */
[----:B0-----:R-:W-:-:S02]  /*96d0*/  IMAD.WIDE R42, R16, 0x2, R182 ;  /* 0x00000002102a7825 */ /* 0x001fc400078e02b6 */
[----:B------:R-:W2:Y:S02]  /*96e0*/  LDL.64 R182, [R1+0x528] ;  /* 0x0005280001b67983 */ /* 0x000ea40000100a00 */
[C---:B-1----:R-:W-:Y:S02]  /*96f0*/  IMAD.WIDE R88, R16.reuse, 0x2, R120 ;  /* 0x0000000210587825 */ /* 0x042fe400078e0278 */
[----:B------:R0:W2:Y:S02]  /*9700*/  LDG.E.U16 R43, [R42.64] ;  /* 0x000000062a2b7981 */ /* 0x0000a4000c1e1500 */
[C---:B------:R-:W-:Y:S02]  /*9710*/  IMAD.WIDE R90, R16.reuse, 0x2, R146 ;  /* 0x00000002105a7825 */ /* 0x040fe400078e0292 */
[----:B------:R1:W2:Y:S02]  /*9720*/  LDG.E.U16 R121, [R88.64] ;  /* 0x0000000658797981 */ /* 0x0002a4000c1e1500 */
[----:B----4-:R-:W-:-:S02]  /*9730*/  IMAD.WIDE R102, R16, 0x2, R102 ;  /* 0x0000000210667825 */ /* 0x010fc400078e0266 */
[----:B------:R-:W4:Y:S02]  /*9740*/  LDL.64 R146, [R1+0x548] ;  /* 0x0005480001927983 */ /* 0x000f240000100a00 */
[C---:B------:R-:W-:Y:S02]  /*9750*/  IMAD.WIDE R116, R16.reuse, 0x2, R116 ;  /* 0x0000000210747825 */ /* 0x040fe400078e0274 */
[----:B------:R0:W4:Y:S02]  /*9760*/  LDG.E.U16 R120, [R102.64] ;  /* 0x0000000666787981 */ /* 0x000124000c1e1500 */
[C---:B-1----:R-:W-:Y:S02]  /*9770*/  IMAD.WIDE R88, R16.reuse, 0x2, R144 ;  /* 0x0000000210587825 */ /* 0x042fe400078e0290 */
[----:B------:R-:W4:Y:S04]  /*9780*/  LDL.64 R144, [R1+0x540] ;  /* 0x0005400001907983 */ /* 0x000f280000100a00 */
[----:B------:R1:W4:Y:S01]  /*9790*/  LDG.E.U16 R106, [R90.64] ;  /* 0x000000065a6a7981 */ /* 0x000322000c1e1500 */
[----:B0-----:R-:W-:-:S03]  /*97a0*/  IMAD.WIDE R102, R16, 0x2, R190 ;  /* 0x0000000210667825 */ /* 0x001fc600078e02be */
[----:B------:R-:W4:Y:S04]  /*97b0*/  LDL.64 R190, [R1+0x510] ;  /* 0x0005100001be7983 */ /* 0x000f280000100a00 */
[----:B-1----:R0:W4:Y:S04]  /*97c0*/  LDG.E.U16 R91, [R88.64] ;  /* 0x00000006585b7981 */ /* 0x002128000c1e1500 */
[----:B------:R1:W4:Y:S01]  /*97d0*/  LDG.E.U16 R90, [R102.64] ;  /* 0x00000006665a7981 */ /* 0x000322000c1e1500 */
[----:B0-----:R-:W-:-:S03]  /*97e0*/  IMAD.WIDE R88, R16, 0x2, R118 ;  /* 0x0000000210587825 */ /* 0x001fc600078e0276 */
[----:B------:R0:W4:Y:S01]  /*97f0*/  LDG.E.U16 R119, [R116.64] ;  /* 0x0000000674777981 */ /* 0x000122000c1e1500 */
[----:B-1----:R-:W-:-:S03]  /*9800*/  IMAD.WIDE R102, R16, 0x2, R178 ;  /* 0x0000000210667825 */ /* 0x002fc600078e02b2 */
[----:B------:R-:W4:Y:S01]  /*9810*/  LDL.64 R178, [R1+0x4f8] ;  /* 0x0004f80001b27983 */ /* 0x000f220000100a00 */
[----:B------:R-:W-:-:S03]  /*9820*/  IMAD.WIDE R54, R16, 0x2, R54 ;  /* 0x0000000210367825 */ /* 0x000fc600078e0236 */
[----:B------:R1:W4:Y:S01]  /*9830*/  LDG.E.U16 R118, [R88.64] ;  /* 0x0000000658767981 */ /* 0x000322000c1e1500 */
[----:B0-----:R-:W-:-:S03]  /*9840*/  IMAD.WIDE R116, R16, 0x2, R174 ;  /* 0x0000000210747825 */ /* 0x001fc600078e02ae */
[----:B------:R-:W4:Y:S01]  /*9850*/  LDL.64 R174, [R1+0x500] ;  /* 0x0005000001ae7983 */ /* 0x000f220000100a00 */
[----:B------:R-:W-:-:S03]  /*9860*/  IMAD.WIDE R140, R16, 0x2, R140 ;  /* 0x00000002108c7825 */ /* 0x000fc600078e028c */
[----:B------:R0:W4:Y:S01]  /*9870*/  LDG.E.U16 R54, [R54.64] ;  /* 0x0000000636367981 */ /* 0x000122000c1e1500 */
[----:B-1----:R-:W-:-:S03]  /*9880*/  IMAD.WIDE R88, R16, 0x2, R186 ;  /* 0x0000000210587825 */ /* 0x002fc600078e02ba */
[----:B------:R-:W4:Y:S04]  /*9890*/  LDL.64 R186, [R1+0x4e0] ;  /* 0x0004e00001ba7983 */ /* 0x000f280000100a00 */
[----:B------:R1:W4:Y:S04]  /*98a0*/  LDG.E.U16 R117, [R116.64] ;  /* 0x0000000674757981 */ /* 0x000328000c1e1500 */
[----:B------:R0:W4:Y:S04]  /*98b0*/  LDG.E.U16 R89, [R88.64] ;  /* 0x0000000658597981 */ /* 0x000128000c1e1500 */
[----:B------:R0:W4:Y:S01]  /*98c0*/  LDG.E.U16 R103, [R102.64] ;  /* 0x0000000666677981 */ /* 0x000122000c1e1500 */
[----:B---3--:R-:W-:-:S06]  /*98d0*/  IMAD.WIDE R104, R16, 0x2, R104 ;  /* 0x0000000210687825 */ /* 0x008fcc00078e0268 */
[----:B------:R3:W4:Y:S04]  /*98e0*/  LDG.E.U16 R105, [R104.64] ;  /* 0x0000000668697981 */ /* 0x000728000c1e1500 */
[----:B---3--:R3:W4:Y:S02]  /*98f0*/  LDG.E.U16 R104, [R140.64] ;  /* 0x000000068c687981 */ /* 0x008724000c1e1500 */
[C---:B---3--:R-:W-:Y:S02]  /*9900*/  IMAD.WIDE R140, R16.reuse, 0x2, R202 ;  /* 0x00000002108c7825 */ /* 0x048fe400078e02ca */
[----:B------:R-:W3:Y:S02]  /*9910*/  LDL.64 R202, [R1+0x4c8] ;  /* 0x0004c80001ca7983 */ /* 0x000ee40000100a00 */
[----:B-----5:R-:W-:-:S02]  /*9920*/  IMAD.WIDE R142, R16, 0x2, R142 ;  /* 0x00000002108e7825 */ /* 0x020fc400078e028e */
[----:B0-----:R0:W5:Y:S04]  /*9930*/  LDG.E.U16 R102, [R140.64] ;  /* 0x000000068c667981 */ /* 0x001168000c1e1500 */
[----:B-1----:R1:W5:Y:S01]  /*9940*/  LDG.E.U16 R116, [R142.64] ;  /* 0x000000068e747981 */ /* 0x002362000c1e1500 */
[----:B--2---:R-:W-:-:S05]  /*9950*/  IMAD.WIDE R138, R16, 0x2, R138 ;  /* 0x00000002108a7825 */ /* 0x004fca00078e028a */
[----:B------:R2:W5:Y:S02]  /*9960*/  LDG.E.U16 R42, [R138.64] ;  /* 0x000000068a2a7981 */ /* 0x000564000c1e1500 */
[C---:B--2---:R-:W-:Y:S02]  /*9970*/  IMAD.WIDE R138, R16.reuse, 0x2, R182 ;  /* 0x00000002108a7825 */ /* 0x044fe400078e02b6 */
[----:B------:R-:W2:Y:S04]  /*9980*/  LDL.64 R182, [R1+0x4d8] ;  /* 0x0004d80001b67983 */ /* 0x000ea80000100a00 */
[----:B------:R0:W5:Y:S02]  /*9990*/  LDG.E.U16 R55, [R138.64] ;  /* 0x000000068a377981 */ /* 0x000164000c1e1500 */
[----:B0-----:R-:W-:-:S02]  /*99a0*/  IMAD.WIDE R138, R16, 0x2, R200 ;  /* 0x00000002108a7825 */ /* 0x001fc400078e02c8 */
[----:B------:R-:W5:Y:S02]  /*99b0*/  LDL.64 R200, [R1+0x4c0] ;  /* 0x0004c00001c87983 */ /* 0x000f640000100a00 */
[C---:B----4-:R-:W-:Y:S02]  /*99c0*/  IMAD.WIDE R146, R16.reuse, 0x2, R146 ;  /* 0x0000000210927825 */ /* 0x050fe400078e0292 */
[----:B------:R0:W4:Y:S02]  /*99d0*/  LDG.E.U16 R150, [R138.64] ;  /* 0x000000068a967981 */ /* 0x000124000c1e1500 */
[C---:B------:R-:W-:Y:S02]  /*99e0*/  IMAD.WIDE R144, R16.reuse, 0x2, R144 ;  /* 0x0000000210907825 */ /* 0x040fe400078e0290 */
[----:B------:R0:W4:Y:S02]  /*99f0*/  LDG.E.U16 R88, [R146.64] ;  /* 0x0000000692587981 */ /* 0x000124000c1e1500 */
[----:B-1----:R-:W-:-:S02]  /*9a00*/  IMAD.WIDE R142, R16, 0x2, R190 ;  /* 0x00000002108e7825 */ /* 0x002fc400078e02be */
[----:B------:R1:W4:Y:S04]  /*9a10*/  LDG.E.U16 R41, [R144.64] ;  /* 0x0000000690297981 */ /* 0x000328000c1e1500 */
[----:B------:R-:W4:Y:S01]  /*9a20*/  LDL.64 R190, [R1+0x4b8] ;  /* 0x0004b80001be7983 */ /* 0x000f220000100a00 */
[----:B------:R-:W-:-:S03]  /*9a30*/  IMAD.WIDE R140, R16, 0x2, R198 ;  /* 0x00000002108c7825 */ /* 0x000fc600078e02c6 */
[----:B------:R-:W4:Y:S01]  /*9a40*/  LDL.64 R198, [R1+0x4a8] ;  /* 0x0004a80001c67983 */ /* 0x000f220000100a00 */
[----:B-1----:R-:W-:-:S03]  /*9a50*/  IMAD.WIDE R144, R16, 0x2, R194 ;  /* 0x0000000210907825 */ /* 0x002fc600078e02c2 */
[----:B------:R-:W4:Y:S04]  /*9a60*/  LDL.64 R194, [R1+0x4a0] ;  /* 0x0004a00001c27983 */ /* 0x000f280000100a00 */
[----:B------:R1:W4:Y:S04]  /*9a70*/  LDG.E.U16 R156, [R144.64] ;  /* 0x00000006909c7981 */ /* 0x000328000c1e1500 */
[----:B------:R1:W4:Y:S01]  /*9a80*/  LDG.E.U16 R154, [R142.64] ;  /* 0x000000068e9a7981 */ /* 0x000322000c1e1500 */
[----:B0-----:R-:W-:-:S03]  /*9a90*/  IMAD.WIDE R138, R16, 0x2, R178 ;  /* 0x00000002108a7825 */ /* 0x001fc600078e02b2 */
[----:B------:R-:W4:Y:S04]  /*9aa0*/  LDL.64 R178, [R1+0x498] ;  /* 0x0004980001b27983 */ /* 0x000f280000100a00 */
[----:B------:R0:W4:Y:S01]  /*9ab0*/  LDG.E.U16 R152, [R140.64] ;  /* 0x000000068c987981 */ /* 0x000122000c1e1500 */
[----:B------:R-:W-:-:S03]  /*9ac0*/  IMAD.WIDE R146, R16, 0x2, R174 ;  /* 0x0000000210927825 */ /* 0x000fc600078e02ae */
[----:B------:R-:W4:Y:S01]  /*9ad0*/  LDL.64 R174, [R1+0x4b0] ;  /* 0x0004b00001ae7983 */ /* 0x000f220000100a00 */
[----:B-1----:R-:W-:-:S03]  /*9ae0*/  IMAD.WIDE R142, R16, 0x2, R210 ;  /* 0x00000002108e7825 */ /* 0x002fc600078e02d2 */
[----:B------:R1:W4:Y:S01]  /*9af0*/  LDG.E.U16 R146, [R146.64] ;  /* 0x0000000692927981 */ /* 0x000322000c1e1500 */
[----:B------:R-:W-:-:S03]  /*9b00*/  IMAD.WIDE R144, R16, 0x2, R186 ;  /* 0x0000000210907825 */ /* 0x000fc600078e02ba */
[----:B------:R-:W4:Y:S01]  /*9b10*/  LDL.64 R210, [R1+0x490] ;  /* 0x0004900001d27983 */ /* 0x000f220000100a00 */
[----:B0-----:R-:W-:-:S03]  /*9b20*/  IMAD.WIDE R140, R16, 0x2, R214 ;  /* 0x00000002108c7825 */ /* 0x001fc600078e02d6 */
[----:B------:R-:W4:Y:S04]  /*9b30*/  LDL.64 R186, [R1+0x488] ;  /* 0x0004880001ba7983 */ /* 0x000f280000100a00 */
[----:B-1----:R2:W4:Y:S04]  /*9b40*/  LDG.E.U16 R147, [R138.64] ;  /* 0x000000068a937981 */ /* 0x002528000c1e1500 */
[----:B------:R0:W4:Y:S04]  /*9b50*/  LDG.E.U16 R144, [R144.64] ;  /* 0x0000000690907981 */ /* 0x000128000c1e1500 */
[----:B------:R1:W4:Y:S04]  /*9b60*/  LDG.E.U16 R160, [R140.64] ;  /* 0x000000068ca07981 */ /* 0x000328000c1e1500 */
[----:B------:R3:W4:Y:S04]  /*9b70*/  LDG.E.U16 R162, [R142.64] ;  /* 0x000000068ea27981 */ /* 0x000728000c1e1500 */
[----:B------:R-:W4:Y:S01]  /*9b80*/  LDL.64 R214, [R1+0x470] ;  /* 0x0004700001d67983 */ /* 0x000f220000100a00 */
[----:B-1----:R-:W-:-:S03]  /*9b90*/  IMAD.WIDE R140, R16, 0x2, R206 ;  /* 0x00000002108c7825 */ /* 0x002fc600078e02ce */
[----:B------:R-:W4:Y:S04]  /*9ba0*/  LDL.64 R206, [R1+0x458] ;  /* 0x0004580001ce7983 */ /* 0x000f280000100a00 */
[----:B------:R4:W4:Y:S01]  /*9bb0*/  LDG.E.U16 R166, [R140.64] ;  /* 0x000000068ca67981 */ /* 0x000922000c1e1500 */
[----:B---3--:R-:W-:-:S03]  /*9bc0*/  IMAD.WIDE R142, R16, 0x2, R202 ;  /* 0x00000002108e7825 */ /* 0x008fc600078e02ca */
[----:B------:R-:W3:Y:S04]  /*9bd0*/  LDL.64 R202, [R1+0x418] ;  /* 0x0004180001ca7983 */ /* 0x000ee80000100a00 */
[----:B------:R1:W3:Y:S01]  /*9be0*/  LDG.E.U16 R168, [R142.64] ;  /* 0x000000068ea87981 */ /* 0x0002e2000c1e1500 */
[----:B--2---:R-:W-:-:S03]  /*9bf0*/  IMAD.WIDE R138, R16, 0x2, R182 ;  /* 0x00000002108a7825 */ /* 0x004fc600078e02b6 */
[----:B------:R-:W2:Y:S04]  /*9c00*/  LDL.64 R182, [R1+0x480] ;  /* 0x0004800001b67983 */ /* 0x000ea80000100a00 */
[----:B0-----:R5:W3:Y:S02]  /*9c10*/  LDG.E.U16 R145, [R138.64] ;  /* 0x000000068a917981 */ /* 0x001ae4000c1e1500 */
[C---:B-----5:R-:W-:Y:S02]  /*9c20*/  IMAD.WIDE R138, R16.reuse, 0x2, R200 ;  /* 0x00000002108a7825 */ /* 0x060fe400078e02c8 */
[----:B------:R-:W5:Y:S04]  /*9c30*/  LDL.64 R200, [R1+0x478] ;  /* 0x0004780001c87983 */ /* 0x000f680000100a00 */
[----:B------:R0:W3:Y:S01]  /*9c40*/  LDG.E.U16 R170, [R138.64] ;  /* 0x000000068aaa7981 */ /* 0x0000e2000c1e1500 */
[----:B----4-:R-:W-:-:S03]  /*9c50*/  IMAD.WIDE R140, R16, 0x2, R190 ;  /* 0x00000002108c7825 */ /* 0x010fc600078e02be */
[----:B------:R-:W4:Y:S01]  /*9c60*/  LDL.64 R190, [R1+0x438] ;  /* 0x0004380001be7983 */ /* 0x000f220000100a00 */
[----:B0-----:R-:W-:-:S03]  /*9c70*/  IMAD.WIDE R138, R16, 0x2, R198 ;  /* 0x00000002108a7825 */ /* 0x001fc600078e02c6 */
[----:B------:R0:W3:Y:S04]  /*9c80*/  LDG.E.U16 R172, [R140.64] ;  /* 0x000000068cac7981 */ /* 0x0000e8000c1e1500 */
[----:B------:R-:W4:Y:S01]  /*9c90*/  LDL.64 R198, [R1+0x3f8] ;  /* 0x0003f80001c67983 */ /* 0x000f220000100a00 */
[----:B0-----:R-:W-:-:S03]  /*9ca0*/  IMAD.WIDE R140, R16, 0x2, R194 ;  /* 0x00000002108c7825 */ /* 0x001fc600078e02c2 */
[----:B------:R-:W4:Y:S01]  /*9cb0*/  LDL.64 R194, [R1+0x3d8] ;  /* 0x0003d80001c27983 */ /* 0x000f220000100a00 */
[----:B-1----:R-:W-:-:S03]  /*9cc0*/  IMAD.WIDE R142, R16, 0x2, R174 ;  /* 0x00000002108e7825 */ /* 0x002fc600078e02ae */
[----:B------:R0:W4:Y:S04]  /*9cd0*/  LDG.E.U16 R175, [R138.64] ;  /* 0x000000068aaf7981 */ /* 0x000128000c1e1500 */
[----:B------:R1:W4:Y:S01]  /*9ce0*/  LDG.E.U16 R174, [R142.64] ;  /* 0x000000068eae7981 */ /* 0x000322000c1e1500 */
[----:B0-----:R-:W-:-:S03]  /*9cf0*/  IMAD.WIDE R138, R16, 0x2, R210 ;  /* 0x00000002108a7825 */ /* 0x001fc600078e02d2 */
[----:B------:R-:W4:Y:S01]  /*9d00*/  LDL.64 R210, [R1+0x398] ;  /* 0x0003980001d27983 */ /* 0x000f220000100a00 */
[----:B-1----:R-:W-:-:S03]  /*9d10*/  IMAD.WIDE R142, R16, 0x2, R178 ;  /* 0x00000002108e7825 */ /* 0x002fc600078e02b2 */
[----:B------:R0:W4:Y:S04]  /*9d20*/  LDG.E.U16 R178, [R140.64] ;  /* 0x000000068cb27981 */ /* 0x000128000c1e1500 */
[----:B------:R2:W4:Y:S01]  /*9d30*/  LDG.E.U16 R179, [R142.64] ;  /* 0x000000068eb37981 */ /* 0x000522000c1e1500 */
[----:B0-----:R-:W-:-:S04]  /*9d40*/  IMAD.WIDE R140, R16, 0x2, R186 ;  /* 0x00000002108c7825 */ /* 0x001fc800078e02ba */
[C---:B--2---:R-:W-:Y:S02]  /*9d50*/  IMAD.WIDE R142, R16.reuse, 0x2, R182 ;  /* 0x00000002108e7825 */ /* 0x044fe400078e02b6 */
[----:B------:R5:W2:Y:S04]  /*9d60*/  LDG.E.U16 R182, [R138.64] ;  /* 0x000000068ab67981 */ /* 0x000aa8000c1e1500 */
[----:B------:R0:W2:Y:S04]  /*9d70*/  LDG.E.U16 R183, [R140.64] ;  /* 0x000000068cb77981 */ /* 0x0000a8000c1e1500 */
[----:B------:R4:W2:Y:S01]  /*9d80*/  LDG.E.U16 R186, [R142.64] ;  /* 0x000000068eba7981 */ /* 0x0008a2000c1e1500 */
[----:B-----5:R-:W-:-:S03]  /*9d90*/  IMAD.WIDE R138, R16, 0x2, R200 ;  /* 0x00000002108a7825 */ /* 0x020fc600078e02c8 */
[----:B------:R-:W5:Y:S01]  /*9da0*/  LDL.64 R200, [R1+0x378] ;  /* 0x0003780001c87983 */ /* 0x000f620000100a00 */
[----:B0-----:R-:W-:-:S03]  /*9db0*/  IMAD.WIDE R140, R16, 0x2, R206 ;  /* 0x00000002108c7825 */ /* 0x001fc600078e02ce */
[----:B------:R-:W2:Y:S04]  /*9dc0*/  LDL.64 R206, [R1+0x450] ;  /* 0x0004500001ce7983 */ /* 0x000ea80000100a00 */
[----:B------:R3:W2:Y:S02]  /*9dd0*/  LDG.E.U16 R187, [R138.64] ;  /* 0x000000068abb7981 */ /* 0x0006a4000c1e1500 */
[C---:B---3--:R-:W-:Y:S02]  /*9de0*/  IMAD.WIDE R138, R16.reuse, 0x2, R202 ;  /* 0x00000002108a7825 */ /* 0x048fe400078e02ca */
[----:B------:R-:W3:Y:S02]  /*9df0*/  LDL.64 R202, [R1+0x430] ;  /* 0x0004300001ca7983 */ /* 0x000ee40000100a00 */
[----:B----4-:R-:W-:-:S02]  /*9e00*/  IMAD.WIDE R142, R16, 0x2, R190 ;  /* 0x00000002108e7825 */ /* 0x010fc400078e02be */
[----:B------:R0:W4:Y:S04]  /*9e10*/  LDG.E.U16 R190, [R140.64] ;  /* 0x000000068cbe7981 */ /* 0x000128000c1e1500 */
[----:B------:R1:W4:Y:S01]  /*9e20*/  LDG.E.U16 R191, [R142.64] ;  /* 0x000000068ebf7981 */ /* 0x000322000c1e1500 */
[----:B0-----:R-:W-:-:S04]  /*9e30*/  IMAD.WIDE R140, R16, 0x2, R198 ;  /* 0x00000002108c7825 */ /* 0x001fc800078e02c6 */
[C---:B-1----:R-:W-:Y:S02]  /*9e40*/  IMAD.WIDE R142, R16.reuse, 0x2, R194 ;  /* 0x00000002108e7825 */ /* 0x042fe400078e02c2 */
[----:B------:R0:W4:Y:S04]  /*9e50*/  LDG.E.U16 R194, [R138.64] ;  /* 0x000000068ac27981 */ /* 0x000128000c1e1500 */
[----:B------:R1:W4:Y:S04]  /*9e60*/  LDG.E.U16 R195, [R140.64] ;  /* 0x000000068cc37981 */ /* 0x000328000c1e1500 */
[----:B------:R5:W4:Y:S01]  /*9e70*/  LDG.E.U16 R198, [R142.64] ;  /* 0x000000068ec67981 */ /* 0x000b22000c1e1500 */
[----:B0-----:R-:W-:-:S03]  /*9e80*/  IMAD.WIDE R138, R16, 0x2, R218 ;  /* 0x00000002108a7825 */ /* 0x001fc600078e02da */
[----:B------:R-:W4:Y:S01]  /*9e90*/  LDL.64 R218, [R1+0x390] ;  /* 0x0003900001da7983 */ /* 0x000f220000100a00 */
[----:B-1----:R-:W-:-:S03]  /*9ea0*/  IMAD.WIDE R140, R16, 0x2, R210 ;  /* 0x00000002108c7825 */ /* 0x002fc600078e02d2 */
[----:B------:R-:W4:Y:S04]  /*9eb0*/  LDL.64 R210, [R1+0x3d0] ;  /* 0x0003d00001d27983 */ /* 0x000f280000100a00 */
[----:B------:R0:W4:Y:S02]  /*9ec0*/  LDG.E.U16 R199, [R138.64] ;  /* 0x000000068ac77981 */ /* 0x000124000c1e1500 */
[C---:B0-----:R-:W-:Y:S02]  /*9ed0*/  IMAD.WIDE R138, R16.reuse, 0x2, R214 ;  /* 0x00000002108a7825 */ /* 0x041fe400078e02d6 */
[----:B------:R-:W4:Y:S02]  /*9ee0*/  LDL.64 R214, [R1+0x370] ;  /* 0x0003700001d67983 */ /* 0x000f240000100a00 */
[----:B-----5:R-:W-:-:S02]  /*9ef0*/  IMAD.WIDE R142, R16, 0x2, R200 ;  /* 0x00000002108e7825 */ /* 0x020fc400078e02c8 */
[----:B------:R2:W5:Y:S04]  /*9f00*/  LDG.E.U16 R200, [R140.64] ;  /* 0x000000068cc87981 */ /* 0x000568000c1e1500 */
[----:B------:R3:W5:Y:S01]  /*9f10*/  LDG.E.U16 R201, [R142.64] ;  /* 0x000000068ec97981 */ /* 0x000762000c1e1500 */
[----:B--2---:R-:W-:-:S04]  /*9f20*/  IMAD.WIDE R140, R16, 0x2, R206 ;  /* 0x00000002108c7825 */ /* 0x004fc800078e02ce */
[C---:B---3--:R-:W-:Y:S02]  /*9f30*/  IMAD.WIDE R142, R16.reuse, 0x2, R202 ;  /* 0x00000002108e7825 */ /* 0x048fe400078e02ca */
[----:B------:R0:W2:Y:S04]  /*9f40*/  LDG.E.U16 R202, [R138.64] ;  /* 0x000000068aca7981 */ /* 0x0000a8000c1e1500 */
[----:B------:R1:W3:Y:S04]  /*9f50*/  LDG.E.U16 R203, [R140.64] ;  /* 0x000000068ccb7981 */ /* 0x0002e8000c1e1500 */
[----:B------:R4:W2:Y:S01]  /*9f60*/  LDG.E.U16 R206, [R142.64] ;  /* 0x000000068ece7981 */ /* 0x0008a2000c1e1500 */
[----:B0-----:R-:W-:-:S03]  /*9f70*/  IMAD.WIDE R138, R16, 0x2, R230 ;  /* 0x00000002108a7825 */ /* 0x001fc600078e02e6 */
[----:B------:R-:W2:Y:S01]  /*9f80*/  LDL.64 R230, [R1+0x3e8] ;  /* 0x0003e80001e67983 */ /* 0x000ea20000100a00 */
[----:B-1----:R-:W-:-:S03]  /*9f90*/  IMAD.WIDE R140, R16, 0x2, R222 ;  /* 0x00000002108c7825 */ /* 0x002fc600078e02de */
[----:B------:R-:W2:Y:S04]  /*9fa0*/  LDL.64 R222, [R1+0x428] ;  /* 0x0004280001de7983 */ /* 0x000ea80000100a00 */
[----:B------:R0:W3:Y:S02]  /*9fb0*/  LDG.E.U16 R207, [R138.64] ;  /* 0x000000068acf7981 */ /* 0x0000e4000c1e1500 */
[C---:B0-----:R-:W-:Y:S02]  /*9fc0*/  IMAD.WIDE R138, R16.reuse, 0x2, R226 ;  /* 0x00000002108a7825 */ /* 0x041fe400078e02e2 */
        /* <DEDUP_REMOVED lines=10> */
[----:B------:R-:W4:Y:S04]  /*a070*/  LDL.64 R234, [R1+0x368] ;  /* 0x0003680001ea7983 */ /* 0x000f280000100a00 */
[----:B------:R0:W4:Y:S02]  /*a080*/  LDG.E.U16 R219, [R138.64] ;  /* 0x000000068adb7981 */ /* 0x000124000c1e1500 */
[C---:B0-----:R-:W-:Y:S02]  /*a090*/  IMAD.WIDE R138, R16.reuse, 0x2, R246 ;  /* 0x00000002108a7825 */ /* 0x041fe400078e02f6 */
[----:B------:R-:W4:Y:S02]  /*a0a0*/  LDL.64 R246, [R1+0x3c0] ;  /* 0x0003c00001f67983 */ /* 0x000f240000100a00 */
[----:B--2---:R-:W-:-:S05]  /*a0b0*/  IMAD.WIDE R142, R16, 0x2, R222 ;  /* 0x00000002108e7825 */ /* 0x004fca00078e02de */
[----:B------:R3:W2:Y:S02]  /*a0c0*/  LDG.E.U16 R223, [R142.64] ;  /* 0x000000068edf7981 */ /* 0x0006a4000c1e1500 */
[C---:B---3--:R-:W-:Y:S02]  /*a0d0*/  IMAD.WIDE R142, R16.reuse, 0x2, R226 ;  /* 0x00000002108e7825 */ /* 0x048fe400078e02e2 */
[----:B------:R0:W3:Y:S04]  /*a0e0*/  LDG.E.U16 R226, [R138.64] ;  /* 0x000000068ae27981 */ /* 0x0000e8000c1e1500 */
[----:B0-----:R-:W2:Y:S01]  /*a0f0*/  LDL.64 R138, [R1+0x3a8] ;  /* 0x0003a800018a7983 */ /* 0x001ea20000100a00 */
[----:B-1----:R-:W-:-:S03]  /*a100*/  IMAD.WIDE R140, R16, 0x2, R238 ;  /* 0x00000002108c7825 */ /* 0x002fc600078e02ee */
[----:B------:R-:W3:Y:S04]  /*a110*/  LDL.64 R238, [R1+0x420] ;  /* 0x0004200001ee7983 */ /* 0x000ee80000100a00 */
[----:B------:R0:W3:Y:S02]  /*a120*/  LDG.E.U16 R222, [R140.64] ;  /* 0x000000068cde7981 */ /* 0x0000e4000c1e1500 */
[C---:B0-----:R-:W-:Y:S02]  /*a130*/  IMAD.WIDE R140, R16.reuse, 0x2, R230 ;  /* 0x00000002108c7825 */ /* 0x041fe400078e02e6 */
[----:B------:R4:W3:Y:S04]  /*a140*/  LDG.E.U16 R230, [R142.64] ;  /* 0x000000068ee67981 */ /* 0x0008e8000c1e1500 */
[----:B------:R0:W3:Y:S04]  /*a150*/  LDG.E.U16 R227, [R140.64] ;  /* 0x000000068ce37981 */ /* 0x0000e8000c1e1500 */
[----:B0-----:R-:W3:Y:S01]  /*a160*/  LDL.64 R140, [R1+0x388] ;  /* 0x00038800018c7983 */ /* 0x001ee20000100a00 */
[----:B--2---:R-:W-:-:S05]  /*a170*/  IMAD.WIDE R138, R16, 0x2, R138 ;  /* 0x00000002108a7825 */ /* 0x004fca00078e028a */
[----:B------:R0:W2:Y:S04]  /*a180*/  LDG.E.U16 R231, [R138.64] ;  /* 0x000000068ae77981 */ /* 0x0000a8000c1e1500 */
[----:B0-----:R-:W2:Y:S01]  /*a190*/  LDL.64 R138, [R1+0x460] ;  /* 0x00046000018a7983 */ /* 0x001ea20000100a00 */
[----:B----4-:R-:W-:-:S05]  /*a1a0*/  IMAD.WIDE R142, R16, 0x2, R234 ;  /* 0x00000002108e7825 */ /* 0x010fca00078e02ea */
[----:B------:R0:W4:Y:S01]  /*a1b0*/  LDG.E.U16 R235, [R142.64] ;  /* 0x000000068eeb7981 */ /* 0x000122000c1e1500 */
[----:B---3--:R-:W-:-:S05]  /*a1c0*/  IMAD.WIDE R140, R16, 0x2, R140 ;  /* 0x00000002108c7825 */ /* 0x008fca00078e028c */
[----:B------:R1:W3:Y:S01]  /*a1d0*/  LDG.E.U16 R234, [R140.64] ;  /* 0x000000068cea7981 */ /* 0x0002e2000c1e1500 */
[----:B0-----:R-:W-:-:S04]  /*a1e0*/  IMAD.WIDE R142, R16, 0x2, R238 ;  /* 0x00000002108e7825 */ /* 0x001fc800078e02ee */
[C---:B-1----:R-:W-:Y:S02]  /*a1f0*/  IMAD.WIDE R140, R16.reuse, 0x2, R242 ;  /* 0x00000002108c7825 */ /* 0x042fe400078e02f2 */
[----:B------:R0:W3:Y:S04]  /*a200*/  LDG.E.U16 R242, [R142.64] ;  /* 0x000000068ef27981 */ /* 0x0000e8000c1e1500 */
[----:B------:R1:W3:Y:S04]  /*a210*/  LDG.E.U16 R239, [R140.64] ;  /* 0x000000068cef7981 */ /* 0x0002e8000c1e1500 */
[----:B-1----:R-:W3:Y:S01]  /*a220*/  LDL.64 R140, [R1+0x3e0] ;  /* 0x0003e000018c7983 */ /* 0x002ee20000100a00 */
[----:B--2---:R-:W-:-:S05]  /*a230*/  IMAD.WIDE R138, R16, 0x2, R138 ;  /* 0x00000002108a7825 */ /* 0x004fca00078e028a */
[----:B------:R1:W2:Y:S04]  /*a240*/  LDG.E.U16 R238, [R138.64] ;  /* 0x000000068aee7981 */ /* 0x0002a8000c1e1500 */
[----:B-1----:R-:W2:Y:S01]  /*a250*/  LDL.64 R138, [R1+0x400] ;  /* 0x00040000018a7983 */ /* 0x002ea20000100a00 */
[----:B0-----:R-:W-:-:S05]  /*a260*/  IMAD.WIDE R142, R16, 0x2, R246 ;  /* 0x00000002108e7825 */ /* 0x001fca00078e02f6 */
[----:B------:R0:W4:Y:S04]  /*a270*/  LDG.E.U16 R247, [R142.64] ;  /* 0x000000068ef77981 */ /* 0x000128000c1e1500 */
[----:B0-----:R-:W4:Y:S01]  /*a280*/  LDL.64 R142, [R1+0x360] ;  /* 0x00036000018e7983 */ /* 0x001f220000100a00 */
[----:B---3--:R-:W-:-:S05]  /*a290*/  IMAD.WIDE R140, R16, 0x2, R140 ;  /* 0x00000002108c7825 */ /* 0x008fca00078e028c */
[----:B------:R0:W3:Y:S04]  /*a2a0*/  LDG.E.U16 R246, [R140.64] ;  /* 0x000000068cf67981 */ /* 0x0000e8000c1e1500 */
[----:B0-----:R-:W3:Y:S01]  /*a2b0*/  LDL.64 R140, [R1+0x380] ;  /* 0x00038000018c7983 */ /* 0x001ee20000100a00 */
[----:B--2---:R-:W-:-:S05]  /*a2c0*/  IMAD.WIDE R138, R16, 0x2, R138 ;  /* 0x00000002108a7825 */ /* 0x004fca00078e028a */
[----:B------:R0:W2:Y:S04]  /*a2d0*/  LDG.E.U16 R243, [R138.64] ;  /* 0x000000068af37981 */ /* 0x0000a8000c1e1500 */
[----:B0-----:R-:W2:Y:S01]  /*a2e0*/  LDL.64 R138, [R1+0x3a0] ;  /* 0x0003a000018a7983 */ /* 0x001ea20000100a00 */
[----:B----4-:R-:W-:-:S06]  /*a2f0*/  IMAD.WIDE R142, R16, 0x2, R142 ;  /* 0x00000002108e7825 */ /* 0x010fcc00078e028e */
[----:B------:R0:W4:Y:S01]  /*a300*/  LDG.E.U16 R142, [R142.64] ;  /* 0x000000068e8e7981 */ /* 0x000122000c1e1500 */
[----:B---3--:R-:W-:-:S06]  /*a310*/  IMAD.WIDE R140, R16, 0x2, R140 ;  /* 0x00000002108c7825 */ /* 0x008fcc00078e028c */
[----:B------:R1:W3:Y:S01]  /*a320*/  LDG.E.U16 R140, [R140.64] ;  /* 0x000000068c8c7981 */ /* 0x0002e2000c1e1500 */
[----:B------:R-:W-:Y:S02]  /*a330*/  F2FP.BF16.PACK_AB R40, R32, R40 ;  /* 0x000000282028723e */ /* 0x000fe400000010ff */
[----:B------:R-:W-:Y:S01]  /*a340*/  F2FP.BF16.PACK_AB R132, R34, R132 ;  /* 0x000000842284723e */ /* 0x000fe200000010ff */
[----:B------:R-:W-:Y:S01]  /*a350*/  LDS R32, [R23] ;  /* 0x0000000017207984 */ /* 0x000fe20000000800 */
[----:B------:R-:W-:-:S03]  /*a360*/  F2FP.BF16.PACK_AB R131, R33, R131 ;  /* 0x000000832183723e */ /* 0x000fc600000010ff */
[----:B------:R-:W-:Y:S04]  /*a370*/  LDS R34, [R22] ;  /* 0x0000000016227984 */ /* 0x000fe80000000800 */
[----:B------:R-:W-:Y:S01]  /*a380*/  LDS R33, [R24] ;  /* 0x0000000018217984 */ /* 0x000fe20000000800 */
[----:B0-----:R-:W-:Y:S01]  /*a390*/  LOP3.LUT R143, R11, 0x20, RZ, 0x3c, !PT ;  /* 0x000000200b8f7812 */ /* 0x001fe200078e3cff */
[----:B--2---:R-:W-:-:S06]  /*a3a0*/  IMAD.WIDE R138, R16, 0x2, R138 ;  /* 0x00000002108a7825 */ /* 0x004fcc00078e028a */
[----:B------:R0:W2:Y:S04]  /*a3b0*/  LDG.E.U16 R138, [R138.64] ;  /* 0x000000068a8a7981 */ /* 0x0000a8000c1e1500 */
[----:B0-----:R-:W0:Y:S02]  /*a3c0*/  S2R R139, SR_TID.X ;  /* 0x00000000008b7919 */ /* 0x001e240000002100 */
[----:B0-----:R-:W-:-:S06]  /*a3d0*/  LOP3.LUT R139, R139, 0x1c, RZ, 0xc0, !PT ;  /* 0x0000001c8b8b7812 */ /* 0x001fcc00078ec0ff */
[----:B------:R-:W-:Y:S04]  /*a3e0*/  LDS R139, [R139.X8] ;  /* 0x000000008b8b7984 */ /* 0x000fe80000008800 */
[----:B------:R-:W-:Y:S06]  /*a3f0*/  BAR.SYNC.DEFER_BLOCKING 0x0 ;  /* 0x0000000000007b1d */ /* 0x000fec0000010000 */
        /* <DEDUP_REMOVED lines=56> */
[----:B-1----:R-:W-:-:S03]  /*a780*/  LOP3.LUT R141, R11, 0x40, RZ, 0x3c, !PT ;  /* 0x000000400b8d7812 */ /* 0x002fc600078e3cff */
        /* <DEDUP_REMOVED lines=33> */
[----:B------:R-:W-:-:S03]  /*a9a0*/  F2FP.BF16.PACK_AB R39, R39, R149 ;  /* 0x000000952727723e */ /* 0x000fc600000010ff */
[----:B------:R-:W-:Y:S01]  /*a9b0*/  STS.U16 [R141+0xcc00], R223 ;  /* 0x00cc00df8d007388 */ /* 0x000fe20000000400 */
[----:B------:R-:W-:-:S03]  /*a9c0*/  F2FP.BF16.PACK_AB R38, R38, R148 ;  /* 0x000000942626723e */ /* 0x000fc600000010ff */
[----:B------:R-:W-:Y:S01]  /*a9d0*/  STS.U16 [R141+0xd400], R226 ;  /* 0x00d400e28d007388 */ /* 0x000fe20000000400 */
[----:B------:R-:W-:Y:S02]  /*a9e0*/  F2FP.BF16.PACK_AB R37, R37, R135 ;  /* 0x000000872525723e */ /* 0x000fe400000010ff */
[----:B------:R-:W-:Y:S01]  /*a9f0*/  F2FP.BF16.PACK_AB R36, R36, R134 ;  /* 0x000000862424723e */ /* 0x000fe200000010ff */
[----:B------:R-:W-:Y:S01]  /*aa00*/  STS.U16 [R141+0xdc00], R227 ;  /* 0x00dc00e38d007388 */ /* 0x000fe20000000400 */
[----:B------:R-:W-:-:S03]  /*aa10*/  F2FP.BF16.PACK_AB R35, R35, R133 ;  /* 0x000000852323723e */ /* 0x000fc600000010ff */
        /* <DEDUP_REMOVED lines=35> */
[----:B----4-:R-:W-:Y:S04]  /*ac50*/  STS.U16 [R252+0xfe00], R142 ;  /* 0x00fe008efc007388 */ /* 0x010fe80000000400 */
[----:B------:R-:W-:Y:S04]  /*ac60*/  STS [R15+0x14000], R40 ;  /* 0x014000280f007388 */ /* 0x000fe80000000800 */
[----:B------:R-:W-:Y:S04]  /*ac70*/  STS [R15+0x14800], R39 ;  /* 0x014800270f007388 */ /* 0x000fe80000000800 */
[----:B------:R-:W-:Y:S04]  /*ac80*/  STS [R15+0x14080], R38 ;  /* 0x014080260f007388 */ /* 0x000fe80000000800 */
[----:B------:R-:W-:Y:S04]  /*ac90*/  STS [R15+0x14880], R37 ;  /* 0x014880250f007388 */ /* 0x000fe80000000800 */
[----:B------:R-:W-:Y:S04]  /*aca0*/  STS [R15+0x15000], R36 ;  /* 0x015000240f007388 */ /* 0x000fe80000000800 */
[----:B------:R-:W-:Y:S04]  /*acb0*/  STS [R15+0x15800], R35 ;  /* 0x015800230f007388 */ /* 0x000fe80000000800 */
[----:B------:R-:W-:Y:S04]  /*acc0*/  STS [R15+0x15080], R132 ;  /* 0x015080840f007388 */ /* 0x000fe80000000800 */
[----:B------:R-:W-:Y:S04]  /*acd0*/  STS [R15+0x15880], R131 ;  /* 0x015880830f007388 */ /* 0x000fe80000000800 */
[----:B------:R-:W-:Y:S01]  /*ace0*/  BAR.SYNC.DEFER_BLOCKING 0x0 ;  /* 0x0000000000007b1d */ /* 0x000fe20000010000 */
[----:B0-----:R-:W-:-:S02]  /*acf0*/  FMUL R52, R6, R76 ;  /* 0x0000004c06347220 */ /* 0x001fc40000400000 */
[C---:B------:R-:W-:Y:S02]  /*ad00*/  FMUL R53, R6.reuse, R77 ;  /* 0x0000004d06357220 */ /* 0x040fe40000400000 */
[C---:B------:R-:W-:Y:S02]  /*ad10*/  FMUL R54, R9.reuse, R78 ;  /* 0x0000004e09367220 */ /* 0x040fe40000400000 */
[----:B------:R-:W-:Y:S01]  /*ad20*/  FMUL R55, R9, R79 ;  /* 0x0000004f09377220 */ /* 0x000fe20000400000 */
[----:B------:R-:W-:Y:S04]  /*ad30*/  LDSM.16.M88.4 R88, [R25+0x14000] ;  /* 0x014000001958783b */ /* 0x000fe80000000200 */
[----:B------:R-:W0:Y:S04]  /*ad40*/  LDSM.16.M88.4 R44, [R14] ;  /* 0x000000000e2c783b */ /* 0x000e280000000200 */
[----:B------:R-:W1:Y:S04]  /*ad50*/  LDSM.16.M88.4 R40, [R14+0x4000] ;  /* 0x004000000e28783b */ /* 0x000e680000000200 */
[----:B------:R-:W2:Y:S04]  /*ad60*/  LDSM.16.M88.4 R36, [R14+0x8000] ;  /* 0x008000000e24783b */ /* 0x000ea80000000200 */
[----:B------:R-:W3:Y:S04]  /*ad70*/  LDSM.16.M88.4 R48, [R14+0xc000] ;  /* 0x00c000000e30783b */ /* 0x000ee80000000200 */
[----:B------:R-:W4:Y:S01]  /*ad80*/  LDSM.16.M88.4 R76, [R25+0x15000] ;  /* 0x01500000194c783b */ /* 0x000f220000000200 */
[----:B------:R-:W-:-:S02]  /*ad90*/  FMUL R80, R6, R80 ;  /* 0x0000005006507220 */ /* 0x000fc40000400000 */
[C---:B------:R-:W-:Y:S02]  /*ada0*/  FMUL R81, R6.reuse, R81 ;  /* 0x0000005106517220 */ /* 0x040fe40000400000 */
[C---:B------:R-:W-:Y:S02]  /*adb0*/  FMUL R82, R9.reuse, R82 ;  /* 0x0000005209527220 */ /* 0x040fe40000400000 */
[C---:B------:R-:W-:Y:S02]  /*adc0*/  FMUL R83, R9.reuse, R83 ;  /* 0x0000005309537220 */ /* 0x040fe40000400000 */
[C---:B------:R-:W-:Y:S02]  /*add0*/  FMUL R60, R6.reuse, R60 ;  /* 0x0000003c063c7220 */ /* 0x040fe40000400000 */
[----:B------:R-:W-:Y:S02]  /*ade0*/  FMUL R61, R6, R61 ;  /* 0x0000003d063d7220 */ /* 0x000fe40000400000 */
[----:B------:R-:W-:-:S02]  /*adf0*/  FMUL R62, R9, R62 ;  /* 0x0000003e093e7220 */ /* 0x000fc40000400000 */
[C---:B------:R-:W-:Y:S02]  /*ae00*/  FMUL R63, R9.reuse, R63 ;  /* 0x0000003f093f7220 */ /* 0x040fe40000400000 */
[C---:B------:R-:W-:Y:S02]  /*ae10*/  FMUL R56, R6.reuse, R56 ;  /* 0x0000003806387220 */ /* 0x040fe40000400000 */
[----:B------:R-:W-:Y:S02]  /*ae20*/  FMUL R57, R6, R57 ;  /* 0x0000003906397220 */ /* 0x000fe40000400000 */
[C---:B------:R-:W-:Y:S02]  /*ae30*/  FMUL R58, R9.reuse, R58 ;  /* 0x0000003a093a7220 */ /* 0x040fe40000400000 */
[----:B------:R-:W-:Y:S01]  /*ae40*/  FMUL R59, R9, R59 ;  /* 0x0000003b093b7220 */ /* 0x000fe20000400000 */
[----:B------:R-:W-:Y:S01]  /*ae50*/  LOP3.LUT R119, R25, 0x20, RZ, 0x3c, !PT ;  /* 0x0000002019777812 */ /* 0x000fe200078e3cff */
[C---:B0-----:R-:W-:Y:S04]  /*ae60*/  HMMA.16816.F32.BF16 R52, R88.reuse, R44, R52 ;  /* 0x0000002c5834723c */ /* 0x041fe80000041834 */
[----:B------:R-:W-:Y:S04]  /*ae70*/  LDSM.16.M88.4 R92, [R119+0x15000] ;  /* 0x01500000775c783b */ /* 0x000fe80000000200 */
[C---:B-1----:R-:W-:Y:S08]  /*ae80*/  HMMA.16816.F32.BF16 R80, R88.reuse, R40, R80 ;  /* 0x000000285850723c */ /* 0x042ff00000041850 */
[C---:B--2---:R-:W-:Y:S08]  /*ae90*/  HMMA.16816.F32.BF16 R60, R88.reuse, R36, R60 ;  /* 0x00000024583c723c */ /* 0x044ff0000004183c */
[----:B---3--:R-:W-:Y:S01]  /*aea0*/  HMMA.16816.F32.BF16 R56, R88, R48, R56 ;  /* 0x000000305838723c */ /* 0x008fe20000041838 */
[----:B------:R-:W0:Y:S01]  /*aeb0*/  LDSM.16.M88.4 R88, [R119+0x14000] ;  /* 0x014000007758783b */ /* 0x000e220000000200 */
[----:B------:R-:W-:-:S02]  /*aec0*/  FMUL R84, R31, R84 ;  /* 0x000000541f547220 */ /* 0x000fc40000400000 */
[----:B------:R-:W-:Y:S02]  /*aed0*/  FMUL R85, R31, R85 ;  /* 0x000000551f557220 */ /* 0x000fe40000400000 */
[C---:B------:R-:W-:Y:S02]  /*aee0*/  FMUL R86, R29.reuse, R86 ;  /* 0x000000561d567220 */ /* 0x040fe40000400000 */
[----:B------:R-:W-:Y:S02]  /*aef0*/  FMUL R87, R29, R87 ;  /* 0x000000571d577220 */ /* 0x000fe40000400000 */
[C---:B------:R-:W-:Y:S02]  /*af00*/  FMUL R64, R31.reuse, R64 ;  /* 0x000000401f407220 */ /* 0x040fe40000400000 */
[----:B------:R-:W-:Y:S02]  /*af10*/  FMUL R65, R31, R65 ;  /* 0x000000411f417220 */ /* 0x000fe40000400000 */
        /* <DEDUP_REMOVED lines=9> */
[----:B------:R-:W-:Y:S01]  /*afb0*/  FMUL R71, R29, R71 ;  /* 0x000000471d477220 */ /* 0x000fe20000400000 */
[----:B----4-:R-:W-:Y:S01]  /*afc0*/  HMMA.16816.F32.BF16 R84, R76, R44, R84 ;  /* 0x0000002c4c54723c */ /* 0x010fe20000041854 */
[----:B------:R-:W-:Y:S02]  /*afd0*/  LOP3.LUT R117, R25, 0x40, RZ, 0x3c, !PT ;  /* 0x0000004019757812 */ /* 0x000fe400078e3cff */
[----:B------:R-:W-:-:S03]  /*afe0*/  LOP3.LUT R118, R14, 0x40, RZ, 0x3c, !PT ;  /* 0x000000400e767812 */ /* 0x000fc600078e3cff */
[----:B------:R-:W-:Y:S02]  /*aff0*/  LDSM.16.M88.4 R100, [R117+0x14000] ;  /* 0x014000007564783b */ /* 0x000fe40000000200 */
[C---:B------:R-:W-:Y:S02]  /*b000*/  HMMA.16816.F32.BF16 R64, R76.reuse, R40, R64 ;  /* 0x000000284c40723c */ /* 0x040fe40000041840 */
[----:B------:R-:W1:Y:S04]  /*b010*/  LDSM.16.M88.4 R96, [R118+0x4000] ;  /* 0x004000007660783b */ /* 0x000e680000000200 */
[----:B------:R-:W2:Y:S02]  /*b020*/  LDSM.16.M88.4 R112, [R118+0x8000] ;  /* 0x008000007670783b */ /* 0x000ea40000000200 */
[C---:B------:R-:W-:Y:S02]  /*b030*/  HMMA.16816.F32.BF16 R72, R76.reuse, R36, R72 ;  /* 0x000000244c48723c */ /* 0x040fe40000041848 */
[----:B------:R-:W3:Y:S04]  /*b040*/  LDSM.16.M88.4 R108, [R118+0xc000] ;  /* 0x00c00000766c783b */ /* 0x000ee80000000200 */
[----:B------:R-:W-:Y:S02]  /*b050*/  LDSM.16.M88.4 R104, [R117+0x15000] ;  /* 0x015000007568783b */ /* 0x000fe40000000200 */
[----:B------:R-:W-:Y:S02]  /*b060*/  HMMA.16816.F32.BF16 R76, R76, R48, R68 ;  /* 0x000000304c4c723c */ /* 0x000fe40000041844 */
[----:B------:R-:W4:Y:S01]  /*b070*/  LDSM.16.M88.4 R68, [R118] ;  /* 0x000000007644783b */ /* 0x000f220000000200 */
[----:B------:R-:W-:-:S05]  /*b080*/  LOP3.LUT R116, R25, 0x60, RZ, 0x3c, !PT ;  /* 0x0000006019747812 */ /* 0x000fca00078e3cff */
[C---:B0-----:R-:W-:Y:S08]  /*b090*/  HMMA.16816.F32.BF16 R80, R88.reuse, R42, R80 ;  /* 0x0000002a5850723c */ /* 0x041ff00000041850 */
[C---:B------:R-:W-:Y:S08]  /*b0a0*/  HMMA.16816.F32.BF16 R60, R88.reuse, R38, R60 ;  /* 0x00000026583c723c */ /* 0x040ff0000004183c */
[----:B------:R-:W-:Y:S08]  /*b0b0*/  HMMA.16816.F32.BF16 R56, R88, R50, R56 ;  /* 0x000000325838723c */ /* 0x000ff00000041838 */
[C---:B------:R-:W-:Y:S08]  /*b0c0*/  HMMA.16816.F32.BF16 R84, R92.reuse, R46, R84 ;  /* 0x0000002e5c54723c */ /* 0x040ff00000041854 */
[C---:B------:R-:W-:Y:S01]  /*b0d0*/  HMMA.16816.F32.BF16 R64, R92.reuse, R42, R64 ;  /* 0x0000002a5c40723c */ /* 0x040fe20000041840 */
[----:B------:R-:W-:Y:S07]  /*b0e0*/  LDSM.16.M88.4 R40, [R116+0x15000] ;  /* 0x015000007428783b */ /* 0x000fee0000000200 */
[----:B------:R-:W-:Y:S01]  /*b0f0*/  HMMA.16816.F32.BF16 R72, R92, R38, R72 ;  /* 0x000000265c48723c */ /* 0x000fe20000041848 */
[----:B------:R-:W0:Y:S07]  /*b100*/  LDSM.16.M88.4 R36, [R116+0x14000] ;  /* 0x014000007424783b */ /* 0x000e2e0000000200 */
[----:B------:R-:W-:Y:S01]  /*b110*/  HMMA.16816.F32.BF16 R52, R88, R46, R52 ;  /* 0x0000002e5834723c */ /* 0x000fe20000041834 */
[----:B------:R-:W-:Y:S04]  /*b120*/  LDSM.16.M88.4 R88, [R25+0x14080] ;  /* 0x014080001958783b */ /* 0x000fe80000000200 */
[----:B------:R-:W-:Y:S03]  /*b130*/  LDSM.16.M88.4 R44, [R14+0x80] ;  /* 0x000080000e2c783b */ /* 0x000fe60000000200 */
[----:B------:R-:W-:Y:S01]  /*b140*/  HMMA.16816.F32.BF16 R76, R92, R50, R76 ;  /* 0x000000325c4c723c */ /* 0x000fe2000004184c */
[----:B------:R-:W5:Y:S04]  /*b150*/  LDSM.16.M88.4 R48, [R14+0x4080] ;  /* 0x004080000e30783b */ /* 0x000f680000000200 */
[----:B------:R-:W-:Y:S03]  /*b160*/  LDSM.16.M88.4 R92, [R25+0x15080] ;  /* 0x01508000195c783b */ /* 0x000fe60000000200 */
[C---:B-1----:R-:W-:Y:S08]  /*b170*/  HMMA.16816.F32.BF16 R80, R100.reuse, R96, R80 ;  /* 0x000000606450723c */ /* 0x042ff00000041850 */
[C---:B--2---:R-:W-:Y:S08]  /*b180*/  HMMA.16816.F32.BF16 R60, R100.reuse, R112, R60 ;  /* 0x00000070643c723c */ /* 0x044ff0000004183c */
[----:B---3--:R-:W-:Y:S08]  /*b190*/  HMMA.16816.F32.BF16 R56, R100, R108, R56 ;  /* 0x0000006c6438723c */ /* 0x008ff00000041838 */
[C---:B----4-:R-:W-:Y:S08]  /*b1a0*/  HMMA.16816.F32.BF16 R84, R104.reuse, R68, R84 ;  /* 0x000000446854723c */ /* 0x050ff00000041854 */
[C---:B------:R-:W-:Y:S08]  /*b1b0*/  HMMA.16816.F32.BF16 R64, R104.reuse, R96, R64 ;  /* 0x000000606840723c */ /* 0x040ff00000041840 */
[----:B------:R-:W-:Y:S08]  /*b1c0*/  HMMA.16816.F32.BF16 R72, R104, R112, R72 ;  /* 0x000000706848723c */ /* 0x000ff00000041848 */
[----:B------:R-:W-:Y:S01]  /*b1d0*/  HMMA.16816.F32.BF16 R52, R100, R68, R52 ;  /* 0x000000446434723c */ /* 0x000fe20000041834 */
[----:B------:R-:W-:Y:S07]  /*b1e0*/  LDSM.16.M88.4 R100, [R14+0xc080] ;  /* 0x00c080000e64783b */ /* 0x000fee0000000200 */
[----:B------:R-:W-:Y:S01]  /*b1f0*/  HMMA.16816.F32.BF16 R76, R104, R108, R76 ;  /* 0x0000006c684c723c */ /* 0x000fe2000004184c */
[----:B------:R-:W1:Y:S07]  /*b200*/  LDSM.16.M88.4 R104, [R14+0x8080] ;  /* 0x008080000e68783b */ /* 0x000e6e0000000200 */
[C---:B0-----:R-:W-:Y:S08]  /*b210*/  HMMA.16816.F32.BF16 R80, R36.reuse, R98, R80 ;  /* 0x000000622450723c */ /* 0x041ff00000041850 */
[C---:B------:R-:W-:Y:S08]  /*b220*/  HMMA.16816.F32.BF16 R60, R36.reuse, R114, R60 ;  /* 0x00000072243c723c */ /* 0x040ff0000004183c */
[----:B------:R-:W-:Y:S08]  /*b230*/  HMMA.16816.F32.BF16 R56, R36, R110, R56 ;  /* 0x0000006e2438723c */ /* 0x000ff00000041838 */
[C---:B------:R-:W-:Y:S08]  /*b240*/  HMMA.16816.F32.BF16 R84, R40.reuse, R70, R84 ;  /* 0x000000462854723c */ /* 0x040ff00000041854 */
[C---:B------:R-:W-:Y:S08]  /*b250*/  HMMA.16816.F32.BF16 R64, R40.reuse, R98, R64 ;  /* 0x000000622840723c */ /* 0x040ff00000041840 */
[----:B------:R-:W-:Y:S01]  /*b260*/  HMMA.16816.F32.BF16 R72, R40, R114, R72 ;  /* 0x000000722848723c */ /* 0x000fe20000041848 */
[----:B------:R-:W-:Y:S07]  /*b270*/  LDSM.16.M88.4 R112, [R117+0x15080] ;  /* 0x015080007570783b */ /* 0x000fee0000000200 */
[----:B------:R-:W-:Y:S01]  /*b280*/  HMMA.16816.F32.BF16 R52, R36, R70, R52 ;  /* 0x000000462434723c */ /* 0x000fe20000041834 */
[----:B------:R-:W0:Y:S04]  /*b290*/  LDSM.16.M88.4 R36, [R119+0x14080] ;  /* 0x014080007724783b */ /* 0x000e280000000200 */
[----:B------:R-:W-:Y:S03]  /*b2a0*/  LDSM.16.M88.4 R68, [R118+0xc080] ;  /* 0x00c080007644783b */ /* 0x000fe60000000200 */
[----:B------:R-:W-:Y:S01]  /*b2b0*/  HMMA.16816.F32.BF16 R76, R40, R110, R76 ;  /* 0x0000006e284c723c */ /* 0x000fe2000004184c */
[----:B------:R-:W2:Y:S07]  /*b2c0*/  LDSM.16.M88.4 R40, [R119+0x15080] ;  /* 0x015080007728783b */ /* 0x000eae0000000200 */
[C---:B-----5:R-:W-:Y:S08]  /*b2d0*/  HMMA.16816.F32.BF16 R80, R88.reuse, R48, R80 ;  /* 0x000000305850723c */ /* 0x060ff00000041850 */
[C---:B-1----:R-:W-:Y:S08]  /*b2e0*/  HMMA.16816.F32.BF16 R60, R88.reuse, R104, R60 ;  /* 0x00000068583c723c */ /* 0x042ff0000004183c */
[----:B------:R-:W-:Y:S08]  /*b2f0*/  HMMA.16816.F32.BF16 R56, R88, R100, R56 ;  /* 0x000000645838723c */ /* 0x000ff00000041838 */
[C---:B------:R-:W-:Y:S08]  /*b300*/  HMMA.16816.F32.BF16 R84, R92.reuse, R44, R84 ;  /* 0x0000002c5c54723c */ /* 0x040ff00000041854 */
[C---:B------:R-:W-:Y:S01]  /*b310*/  HMMA.16816.F32.BF16 R96, R92.reuse, R48, R64 ;  /* 0x000000305c60723c */ /* 0x040fe20000041840 */
[----:B------:R-:W-:Y:S07]  /*b320*/  LDSM.16.M88.4 R64, [R118+0x4080] ;  /* 0x004080007640783b */ /* 0x000fee0000000200 */
[----:B------:R-:W-:Y:S01]  /*b330*/  HMMA.16816.F32.BF16 R108, R92, R104, R72 ;  /* 0x000000685c6c723c */ /* 0x000fe20000041848 */
[----:B------:R-:W-:Y:S07]  /*b340*/  LDSM.16.M88.4 R72, [R118+0x8080] ;  /* 0x008080007648783b */ /* 0x000fee0000000200 */
[----:B------:R-:W-:Y:S01]  /*b350*/  HMMA.16816.F32.BF16 R52, R88, R44, R52 ;  /* 0x0000002c5834723c */ /* 0x000fe20000041834 */
[----:B------:R-:W-:Y:S07]  /*b360*/  LDSM.16.M88.4 R88, [R118+0x80] ;  /* 0x000080007658783b */ /* 0x000fee0000000200 */
[----:B------:R-:W-:Y:S01]  /*b370*/  HMMA.16816.F32.BF16 R76, R92, R100, R76 ;  /* 0x000000645c4c723c */ /* 0x000fe2000004184c */
[----:B------:R-:W1:Y:S07]  /*b380*/  LDSM.16.M88.4 R92, [R117+0x14080] ;  /* 0x01408000755c783b */ /* 0x000e6e0000000200 */
[C---:B0-----:R-:W-:Y:S01]  /*b390*/  HMMA.16816.F32.BF16 R80, R36.reuse, R50, R80 ;  /* 0x000000322450723c */ /* 0x041fe20000041850 */
[----:B------:R-:W0:Y:S07]  /*b3a0*/  S2R R35, SR_CTAID.X ;  /* 0x0000000000237919 */ /* 0x000e2e0000002500 */
[C---:B------:R-:W-:Y:S08]  /*b3b0*/  HMMA.16816.F32.BF16 R60, R36.reuse, R106, R60 ;  /* 0x0000006a243c723c */ /* 0x040ff0000004183c */
[----:B------:R-:W-:Y:S08]  /*b3c0*/  HMMA.16816.F32.BF16 R56, R36, R102, R56 ;  /* 0x000000662438723c */ /* 0x000ff00000041838 */
[C---:B--2---:R-:W-:Y:S08]  /*b3d0*/  HMMA.16816.F32.BF16 R84, R40.reuse, R46, R84 ;  /* 0x0000002e2854723c */ /* 0x044ff00000041854 */
[C---:B------:R-:W-:Y:S08]  /*b3e0*/  HMMA.16816.F32.BF16 R96, R40.reuse, R50, R96 ;  /* 0x000000322860723c */ /* 0x040ff00000041860 */
[----:B------:R-:W-:Y:S08]  /*b3f0*/  HMMA.16816.F32.BF16 R108, R40, R106, R108 ;  /* 0x0000006a286c723c */ /* 0x000ff0000004186c */
[----:B------:R-:W-:Y:S01]  /*b400*/  HMMA.16816.F32.BF16 R52, R36, R46, R52 ;  /* 0x0000002e2434723c */ /* 0x000fe20000041834 */
[----:B------:R-:W-:Y:S07]  /*b410*/  LDSM.16.M88.4 R36, [R116+0x15080] ;  /* 0x015080007424783b */ /* 0x000fee0000000200 */
[----:B------:R-:W-:Y:S01]  /*b420*/  HMMA.16816.F32.BF16 R76, R40, R102, R76 ;  /* 0x00000066284c723c */ /* 0x000fe2000004184c */
[----:B------:R-:W2:Y:S01]  /*b430*/  LDSM.16.M88.4 R40, [R116+0x14080] ;  /* 0x014080007428783b */ /* 0x000ea20000000200 */
[----:B0-----:R-:W-:-:S06]  /*b440*/  IMAD.SHL.U32 R35, R35, 0x20, RZ ;  /* 0x0000002023237824 */ /* 0x001fcc00078e00ff */
[----:B-1----:R-:W-:Y:S01]  /*b450*/  HMMA.16816.F32.BF16 R80, R92, R64, R80 ;  /* 0x000000405c50723c */ /* 0x002fe20000041850 */
[----:B------:R-:W-:-:S07]  /*b460*/  UIADD3 UR4, UR4, 0x80, URZ ;  /* 0x0000008004047890 */ /* 0x000fce000fffe03f */
[C---:B------:R-:W-:Y:S08]  /*b470*/  HMMA.16816.F32.BF16 R60, R92.reuse, R72, R60 ;  /* 0x000000485c3c723c */ /* 0x040ff0000004183c */
[----:B------:R-:W-:Y:S08]  /*b480*/  HMMA.16816.F32.BF16 R56, R92, R68, R56 ;  /* 0x000000445c38723c */ /* 0x000ff00000041838 */
[C---:B------:R-:W-:Y:S08]  /*b490*/  HMMA.16816.F32.BF16 R84, R112.reuse, R88, R84 ;  /* 0x000000587054723c */ /* 0x040ff00000041854 */
[C---:B------:R-:W-:Y:S08]  /*b4a0*/  HMMA.16816.F32.BF16 R96, R112.reuse, R64, R96 ;  /* 0x000000407060723c */ /* 0x040ff00000041860 */
[----:B------:R-:W-:Y:S08]  /*b4b0*/  HMMA.16816.F32.BF16 R108, R112, R72, R108 ;  /* 0x00000048706c723c */ /* 0x000ff0000004186c */
[----:B------:R-:W-:Y:S08]  /*b4c0*/  HMMA.16816.F32.BF16 R52, R92, R88, R52 ;  /* 0x000000585c34723c */ /* 0x000ff00000041834 */
[----:B------:R-:W-:Y:S01]  /*b4d0*/  HMMA.16816.F32.BF16 R112, R112, R68, R76 ;  /* 0x000000447070723c */ /* 0x000fe2000004184c */
[----:B------:R-:W-:-:S04]  /*b4e0*/  IADD3 R35, R35, 0x20, RZ ;  /* 0x0000002023237810 */ /* 0x000fc80007ffe0ff */
[----:B------:R-:W-:Y:S01]  /*b4f0*/  ISETP.LE.AND P2, PT, R35, UR4, PT ;  /* 0x0000000423007c0c */ /* 0x000fe2000bf43270 */
[----:B------:R-:W-:Y:S02]  /*b500*/  FFMA R130, R6, R130, R139 ;  /* 0x0000008206827223 */ /* 0x000fe4000000008b */
[----:B------:R-:W-:Y:S01]  /*b510*/  IMAD.MOV.U32 R6, RZ, RZ, 0x80 ;  /* 0x00000080ff067424 */ /* 0x000fe200078e00ff */
[----:B--2---:R-:W-:Y:S01]  /*b520*/  HMMA.16816.F32.BF16 R80, R40, R66, R80 ;  /* 0x000000422850723c */ /* 0x004fe20000041850 */
[----:B------:R-:W-:Y:S02]  /*b530*/  FFMA R8, R9, R8, R34 ;  /* 0x0000000809087223 */ /* 0x000fe40000000022 */
[C---:B------:R-:W-:Y:S02]  /*b540*/  IMAD R7, R6.reuse, c[0x0][0x1a4], R7 ;  /* 0x0000690006077a24 */ /* 0x040fe400078e0207 */
[----:B------:R-:W-:-:S03]  /*b550*/  IMAD R16, R6, c[0x0][0x1b4], R16 ;  /* 0x00006d0006107a24 */ /* 0x000fc600078e0210 */
[----:B------:R-:W-:Y:S01]  /*b560*/  HMMA.16816.F32.BF16 R60, R40, R74, R60 ;  /* 0x0000004a283c723c */ /* 0x000fe2000004183c */
[----:B------:R-:W-:Y:S01]  /*b570*/  FFMA R10, R31, R10, R32 ;  /* 0x0000000a1f0a7223 */ /* 0x000fe20000000020 */
[----:B------:R-:W-:Y:S01]  /*b580*/  MOV R31, R3 ;  /* 0x00000003001f7202 */ /* 0x000fe20000000f00 */
[----:B------:R-:W-:-:S05]  /*b590*/  FFMA R30, R29, R30, R33 ;  /* 0x0000001e1d1e7223 */ /* 0x000fca0000000021 */
[----:B------:R-:W-:Y:S01]  /*b5a0*/  HMMA.16816.F32.BF16 R56, R40, R70, R56 ;  /* 0x000000462838723c */ /* 0x000fe20000041838 */
[----:B------:R-:W-:Y:S02]  /*b5b0*/  IMAD.MOV.U32 R6, RZ, RZ, R2 ;  /* 0x000000ffff067224 */ /* 0x000fe400078e0002 */
[----:B------:R-:W-:Y:S02]  /*b5c0*/  IMAD.MOV.U32 R9, RZ, RZ, R4 ;  /* 0x000000ffff097224 */ /* 0x000fe400078e0004 */
[----:B------:R-:W-:-:S03]  /*b5d0*/  IMAD.MOV.U32 R29, RZ, RZ, R5 ;  /* 0x000000ffff1d7224 */ /* 0x000fc600078e0005 */
[-C--:B------:R-:W-:Y:S08]  /*b5e0*/  HMMA.16816.F32.BF16 R76, R40, R90.reuse, R52 ;  /* 0x0000005a284c723c */ /* 0x080ff00000041834 */
[C---:B------:R-:W-:Y:S08]  /*b5f0*/  HMMA.16816.F32.BF16 R84, R36.reuse, R90, R84 ;  /* 0x0000005a2454723c */ /* 0x040ff00000041854 */
[C---:B------:R-:W-:Y:S08]  /*b600*/  HMMA.16816.F32.BF16 R64, R36.reuse, R66, R96 ;  /* 0x000000422440723c */ /* 0x040ff00000041860 */
[C---:B------:R-:W-:Y:S08]  /*b610*/  HMMA.16816.F32.BF16 R72, R36.reuse, R74, R108 ;  /* 0x0000004a2448723c */ /* 0x040ff0000004186c */
[----:B------:R-:W-:Y:S01]  /*b620*/  HMMA.16816.F32.BF16 R68, R36, R70, R112 ;  /* 0x000000462444723c */ /* 0x000fe20000041870 */
[----:B------:R-:W-:Y:S01]  /*b630*/  @P2 CALL.REL.NOINC `(.L_x_0) ;  /* 0x0000001000002944 */ /* 0x000fe20003c00000 */
[----:B------:R-:W-:Y:S06]  /*b640*/  BRA `(.L_x_9) ;  /* 0xffffa08000007947 */ /* 0x000fec000383ffff */
.L_x_0:
[----:B------:R-:W0:Y:S01]  /*b650*/  S2R R32, SR_TID.X ;  /* 0x0000000000207919 */ /* 0x000e220000002100 */
[----:B------:R-:W-:Y:S01]  /*b660*/  IMAD.MOV.U32 R49, RZ, RZ, R8 ;  /* 0x000000ffff317224 */ /* 0x000fe200078e0008 */
[----:B------:R-:W-:Y:S01]  /*b670*/  FSETP.GEU.AND P3, PT, R130, 1.175494350822287508e-38, PT ;  /* 0x008000008200780b */ /* 0x000fe20003f6e000 */
[----:B------:R-:W-:Y:S01]  /*b680*/  IMAD.MOV.U32 R29, RZ, RZ, R10 ;  /* 0x000000ffff1d7224 */ /* 0x000fe200078e000a */
[----:B------:R-:W1:Y:S01]  /*b690*/  S2R R96, SR_TID.X ;  /* 0x0000000000607919 */ /* 0x000e620000002100 */
[----:B------:R-:W-:-:S02]  /*b6a0*/  FSETP.GEU.AND P5, PT, R30, 1.175494350822287508e-38, PT ;  /* 0x008000001e00780b */ /* 0x000fc40003fae000 */
[----:B------:R-:W-:Y:S01]  /*b6b0*/  FSETP.GEU.AND P4, PT, R49, 1.175494350822287508e-38, PT ;  /* 0x008000003100780b */ /* 0x000fe20003f8e000 */
[----:B------:R-:W2:Y:S01]  /*b6c0*/  S2R R94, SR_CTAID.X ;  /* 0x00000000005e7919 */ /* 0x000ea20000002500 */
[----:B------:R-:W-:-:S03]  /*b6d0*/  FSETP.GEU.AND P6, PT, R29, 1.175494350822287508e-38, PT ;  /* 0x008000001d00780b */ /* 0x000fc60003fce000 */
[----:B------:R-:W3:Y:S04]  /*b6e0*/  S2R R95, SR_CTAID.Y ;  /* 0x00000000005f7919 */ /* 0x000ee80000002600 */
[----:B------:R-:W4:Y:S04]  /*b6f0*/  S2R R53, SR_TID.X ;  /* 0x0000000000357919 */ /* 0x000f280000002100 */
[----:B------:R-:W-:Y:S01]  /*b700*/  BAR.SYNC.DEFER_BLOCKING 0x0 ;  /* 0x0000000000007b1d */ /* 0x000fe20000010000 */
[C---:B0-----:R-:W-:Y:S02]  /*b710*/  LOP3.LUT R34, R32.reuse, 0xe0, RZ, 0xc0, !PT ;  /* 0x000000e020227812 */ /* 0x041fe400078ec0ff */
[----:B------:R-:W-:-:S02]  /*b720*/  LOP3.LUT R33, R32, 0x3, RZ, 0xc0, !PT ;  /* 0x0000000320217812 */ /* 0x000fc400078ec0ff */
[----:B------:R-:W-:Y:S01]  /*b730*/  LOP3.LUT R32, R32, 0xff, RZ, 0xc0, !PT ;  /* 0x000000ff20207812 */ /* 0x000fe200078ec0ff */
[C---:B-1----:R-:W-:Y:S01]  /*b740*/  IMAD.SHL.U32 R16, R96.reuse, 0x10, RZ ;  /* 0x0000001060107824 */ /* 0x042fe200078e00ff */
[----:B------:R-:W-:Y:S01]  /*b750*/  LOP3.LUT R12, R96, 0xc, RZ, 0xc0, !PT ;  /* 0x0000000c600c7812 */ /* 0x000fe200078ec0ff */
[----:B------:R-:W-:Y:S01]  /*b760*/  IMAD R20, R33, 0x2, R34 ;  /* 0x0000000221147824 */ /* 0x000fe200078e0222 */
[----:B------:R-:W-:Y:S02]  /*b770*/  ISETP.GE.U32.AND P0, PT, R32, 0x20, PT ;  /* 0x000000202000780c */ /* 0x000fe40003f06070 */
[----:B------:R-:W0:Y:S01]  /*b780*/  S2R R32, SR_TID.X ;  /* 0x0000000000207919 */ /* 0x000e220000002100 */
[----:B--2---:R-:W-:Y:S02]  /*b790*/  SHF.L.U32 R94, R94, 0x5, RZ ;  /* 0x000000055e5e7819 */ /* 0x004fe400000006ff */
[--C-:B------:R-:W-:Y:S02]  /*b7a0*/  SHF.R.S32.HI R18, RZ, 0x4, R96.reuse ;  /* 0x00000004ff127819 */ /* 0x100fe40000011460 */
[----:B------:R-:W-:-:S02]  /*b7b0*/  LOP3.LUT R94, R94, 0x1f, R96, 0xf8, !PT ;  /* 0x0000001f5e5e7812 */ /* 0x000fc400078ef860 */
[----:B----4-:R-:W-:-:S03]  /*b7c0*/  SHF.R.U32.HI R53, RZ, 0x5, R53 ;  /* 0x00000005ff357819 */ /* 0x010fc60000011635 */
[----:B------:R-:W-:Y:S01]  /*b7d0*/  IMAD R10, R94, c[0x0][0x1c4], RZ ;  /* 0x000071005e0a7a24 */ /* 0x000fe200078e02ff */
[----:B------:R-:W-:-:S03]  /*b7e0*/  SGXT.U32 R53, R53, 0x3 ;  /* 0x000000033535781a */ /* 0x000fc60000000000 */
[C---:B------:R-:W-:Y:S02]  /*b7f0*/  IMAD.SHL.U32 R19, R10.reuse, 0x2, RZ ;  /* 0x000000020a137824 */ /* 0x040fe400078e00ff */
[----:B------:R-:W-:Y:S01]  /*b800*/  IMAD.HI R10, R10, 0x2, RZ ;  /* 0x000000020a0a7827 */ /* 0x000fe200078e02ff */
[----:B0-----:R-:W-:-:S04]  /*b810*/  SHF.L.U32 R0, R32, 0x3, RZ ;  /* 0x0000000320007819 */ /* 0x001fc800000006ff */
[----:B------:R-:W-:Y:S02]  /*b820*/  LOP3.LUT R7, R0, 0x1f8, RZ, 0xc0, !PT ;  /* 0x000001f800077812 */ /* 0x000fe400078ec0ff */
[----:B------:R-:W-:-:S03]  /*b830*/  LOP3.LUT R0, R32, 0xc0, RZ, 0xc0, !PT ;  /* 0x000000c020007812 */ /* 0x000fc600078ec0ff */
[----:B------:R-:W-:Y:S01]  /*b840*/  IMAD R6, R12, 0x400, R7 ;  /* 0x000004000c067824 */ /* 0x000fe200078e0207 */
[----:B------:R-:W-:Y:S01]  /*b850*/  SHF.R.U32.HI R9, RZ, 0x1, R0 ;  /* 0x00000001ff097819 */ /* 0x000fe20000011600 */
[----:B------:R-:W-:Y:S02]  /*b860*/  FMUL R0, R130, 8388608 ;  /* 0x4b00000082007820 */ /* 0x000fe40000400000 */
[----:B---3--:R-:W-:Y:S01]  /*b870*/  IMAD R7, R95, c[0x0][0x1c0], RZ ;  /* 0x000070005f077a24 */ /* 0x008fe200078e02ff */
[----:B------:R-:W-:Y:S01]  /*b880*/  LOP3.LUT R9, R6, R9, RZ, 0x3c, !PT ;  /* 0x0000000906097212 */ /* 0x000fe200078e3cff */
[----:B------:R-:W-:Y:S01]  /*b890*/  FMUL R6, R49, 8388608 ;  /* 0x4b00000031067820 */ /* 0x000fe20000400000 */
[----:B------:R-:W-:Y:S01]  /*b8a0*/  FSEL R50, R0, R130, !P3 ;  /* 0x0000008200327208 */ /* 0x000fe20005800000 */
[C---:B------:R-:W-:Y:S02]  /*b8b0*/  IMAD.SHL.U32 R8, R7.reuse, 0x2, RZ ;  /* 0x0000000207087824 */ /* 0x040fe400078e00ff */
[----:B------:R-:W-:Y:S01]  /*b8c0*/  IMAD.HI R7, R7, 0x2, RZ ;  /* 0x0000000207077827 */ /* 0x000fe200078e02ff */
[----:B------:R-:W-:-:S02]  /*b8d0*/  FSEL R51, R6, R49, !P4 ;  /* 0x0000003106337208 */ /* 0x000fc40006000000 */
[----:B------:R-:W-:Y:S01]  /*b8e0*/  IADD3 R0, R50, -0x3f3504f3, RZ ;  /* 0xc0cafb0d32007810 */ /* 0x000fe20007ffe0ff */
[----:B------:R-:W-:-:S03]  /*b8f0*/  FMUL R6, R29, 8388608 ;  /* 0x4b0000001d067820 */ /* 0x000fc60000400000 */
[----:B------:R-:W-:Y:S02]  /*b900*/  LOP3.LUT R11, R0, 0xff800000, RZ, 0xc0, !PT ;  /* 0xff800000000b7812 */ /* 0x000fe400078ec0ff */
[----:B------:R-:W-:Y:S02]  /*b910*/  FSEL R52, R6, R29, !P6 ;  /* 0x0000001d06347208 */ /* 0x000fe40007000000 */
[----:B------:R-:W-:Y:S01]  /*b920*/  IADD3 R0, R51, -0x3f3504f3, RZ ;  /* 0xc0cafb0d33007810 */ /* 0x000fe20007ffe0ff */
[----:B------:R0:W-:Y:S01]  /*b930*/  I2F R13, R11 ;  /* 0x0000000b000d7306 */ /* 0x0001e20000201400 */
[----:B------:R-:W-:Y:S02]  /*b940*/  IADD3 R6, R52, -0x3f3504f3, RZ ;  /* 0xc0cafb0d34067810 */ /* 0x000fe40007ffe0ff */
[----:B------:R-:W-:Y:S01]  /*b950*/  LOP3.LUT R14, R0, 0xff800000, RZ, 0xc0, !PT ;  /* 0xff800000000e7812 */ /* 0x000fe200078ec0ff */
[----:B------:R-:W-:Y:S01]  /*b960*/  FMUL R0, R30, 8388608 ;  /* 0x4b0000001e007820 */ /* 0x000fe20000400000 */
[----:B------:R-:W-:-:S02]  /*b970*/  LOP3.LUT R17, R6, 0xff800000, RZ, 0xc0, !PT ;  /* 0xff80000006117812 */ /* 0x000fc400078ec0ff */
[----:B------:R-:W-:Y:S01]  /*b980*/  IADD3 R6, P1, P2, R19, c[0x0][0x178], R8 ;  /* 0x00005e0013067a10 */ /* 0x000fe20007a3e008 */
[----:B------:R1:W2:Y:S01]  /*b990*/  I2F R15, R14 ;  /* 0x0000000e000f7306 */ /* 0x0002a20000201400 */
[----:B------:R-:W-:Y:S01]  /*b9a0*/  FSEL R0, R0, R30, !P5 ;  /* 0x0000001e00007208 */ /* 0x000fe20006800000 */
[----:B0-----:R-:W-:Y:S01]  /*b9b0*/  IMAD.IADD R11, R50, 0x1, -R11 ;  /* 0x00000001320b7824 */ /* 0x001fe200078e0a0b */
[----:B------:R-:W-:Y:S02]  /*b9c0*/  IADD3.X R7, R10, c[0x0][0x17c], R7, P1, P2 ;  /* 0x00005f000a077a10 */ /* 0x000fe40000fe4407 */
[C---:B------:R-:W-:Y:S01]  /*b9d0*/  FSETP.GT.AND P2, PT, |R30|.reuse, 8.50705917302346158658e+37, PT ;  /* 0x7e8000001e00780b */ /* 0x040fe20003f44200 */
[----:B------:R-:W-:Y:S01]  /*b9e0*/  FADD R11, R11, -1 ;  /* 0xbf8000000b0b7421 */ /* 0x000fe20000000000 */
[----:B------:R-:W-:Y:S01]  /*b9f0*/  FSETP.GEU.AND P1, PT, |R30|, 1.175494350822287508e-38, PT ;  /* 0x008000001e00780b */ /* 0x000fe20003f2e200 */
[----:B------:R-:W-:Y:S01]  /*ba00*/  I2F R19, R17 ;  /* 0x0000001100137306 */ /* 0x000fe20000201400 */
[----:B------:R-:W-:Y:S01]  /*ba10*/  SGXT R10, R18, 0x1 ;  /* 0x00000001120a781a */ /* 0x000fe20000000200 */
[----:B-1----:R-:W-:Y:S01]  /*ba20*/  IMAD.IADD R14, R51, 0x1, -R14 ;  /* 0x00000001330e7824 */ /* 0x002fe200078e0a0e */
[----:B------:R-:W-:-:S02]  /*ba30*/  IADD3 R8, R0, -0x3f3504f3, RZ ;  /* 0xc0cafb0d00087810 */ /* 0x000fc40007ffe0ff */
[----:B------:R-:W-:Y:S01]  /*ba40*/  LOP3.LUT R25, R10, 0x1020, RZ, 0xc0, !PT ;  /* 0x000010200a197812 */ /* 0x000fe200078ec0ff */
[----:B------:R-:W-:Y:S01]  /*ba50*/  FADD R14, R14, -1 ;  /* 0xbf8000000e0e7421 */ /* 0x000fe20000000000 */
[----:B------:R-:W-:Y:S02]  /*ba60*/  LOP3.LUT R21, R8, 0xff800000, RZ, 0xc0, !PT ;  /* 0xff80000008157812 */ /* 0x000fe400078ec0ff */
[----:B------:R-:W-:Y:S01]  /*ba70*/  LEA R25, R12, R25, 0x1 ;  /* 0x000000190c197211 */ /* 0x000fe200078e08ff */
[----:B------:R-:W-:Y:S01]  /*ba80*/  @P2 FMUL R30, R30, 0.25 ;  /* 0x3e8000001e1e2820 */ /* 0x000fe20000400000 */
[----:B------:R-:W-:Y:S01]  /*ba90*/  FSEL R12, RZ, -23, P4 ;  /* 0xc1b80000ff0c7808 */ /* 0x000fe20002000000 */
[----:B------:R-:W0:Y:S01]  /*baa0*/  I2F R23, R21 ;  /* 0x0000001500177306 */ /* 0x000e220000201400 */
[----:B------:R-:W-:Y:S01]  /*bab0*/  FSEL R10, RZ, -23, P3 ;  /* 0xc1b80000ff0a7808 */ /* 0x000fe20001800000 */
[----:B------:R-:W-:Y:S01]  /*bac0*/  @!P1 FMUL R30, R30, 16777216 ;  /* 0x4b8000001e1e9820 */ /* 0x000fe20000400000 */
[----:B------:R-:W-:Y:S01]  /*bad0*/  FSETP.GT.AND P3, PT, |R29|, 8.50705917302346158658e+37, PT ;  /* 0x7e8000001d00780b */ /* 0x000fe20003f64200 */
[----:B--2---:R-:W-:Y:S01]  /*bae0*/  FFMA.FTZ R15, R15, 1.1920928955078125e-07, R12 ;  /* 0x340000000f0f7823 */ /* 0x004fe2000001000c */
[----:B------:R-:W-:Y:S01]  /*baf0*/  FSETP.GEU.AND P4, PT, |R29|, 1.175494350822287508e-38, PT ;  /* 0x008000001d00780b */ /* 0x000fe20003f8e200 */
[----:B------:R-:W-:Y:S01]  /*bb00*/  @P2 FMUL R71, R71, 0.25 ;  /* 0x3e80000047472820 */ /* 0x000fe20000400000 */
[----:B------:R-:W-:Y:S01]  /*bb10*/  SHF.R.U32.HI R18, RZ, 0x1, R96 ;  /* 0x00000001ff127819 */ /* 0x000fe20000011660 */
[----:B------:R-:W1:Y:S01]  /*bb20*/  MUFU.RCP R12, R30 ;  /* 0x0000001e000c7308 */ /* 0x000e620000001000 */
[----:B------:R-:W-:Y:S01]  /*bb30*/  @P2 FMUL R70, R70, 0.25 ;  /* 0x3e80000046462820 */ /* 0x000fe20000400000 */
[----:B------:R-:W-:Y:S01]  /*bb40*/  LOP3.LUT R8, R16, 0x70, RZ, 0xc0, !PT ;  /* 0x0000007010087812 */ /* 0x000fe200078ec0ff */
[----:B------:R-:W-:Y:S01]  /*bb50*/  @P2 FMUL R75, R75, 0.25 ;  /* 0x3e8000004b4b2820 */ /* 0x000fe20000400000 */
[----:B------:R-:W-:Y:S01]  /*bb60*/  LOP3.LUT R27, R18, 0xc, RZ, 0xc0, !PT ;  /* 0x0000000c121b7812 */ /* 0x000fe200078ec0ff */
[----:B------:R-:W-:Y:S01]  /*bb70*/  @P2 FMUL R74, R74, 0.25 ;  /* 0x3e8000004a4a2820 */ /* 0x000fe20000400000 */
[----:B------:R-:W-:Y:S01]  /*bb80*/  FSEL R18, RZ, -23, P5 ;  /* 0xc1b80000ff127808 */ /* 0x000fe20002800000 */
[----:B------:R-:W-:Y:S01]  /*bb90*/  @P2 FMUL R67, R67, 0.25 ;  /* 0x3e80000043432820 */ /* 0x000fe20000400000 */
[----:B------:R-:W-:Y:S01]  /*bba0*/  FSETP.GEU.AND P5, PT, |R130|, 1.175494350822287508e-38, PT ;  /* 0x008000008200780b */ /* 0x000fe20003fae200 */
[----:B------:R-:W-:Y:S01]  /*bbb0*/  @P2 FMUL R66, R66, 0.25 ;  /* 0x3e80000042422820 */ /* 0x000fe20000400000 */
[----:B------:R-:W-:Y:S01]  /*bbc0*/  LOP3.LUT R96, R96, 0x1c, RZ, 0xc0, !PT ;  /* 0x0000001c60607812 */ /* 0x000fe200078ec0ff */
[----:B------:R-:W-:-:S02]  /*bbd0*/  @P2 FMUL R87, R87, 0.25 ;  /* 0x3e80000057572820 */ /* 0x000fc40000400000 */
[----:B------:R-:W-:Y:S01]  /*bbe0*/  @P2 FMUL R86, R86, 0.25 ;  /* 0x3e80000056562820 */ /* 0x000fe20000400000 */
[----:B------:R-:W-:Y:S01]  /*bbf0*/  FSETP.GT.AND P2, PT, |R130|, 8.50705917302346158658e+37, PT ;  /* 0x7e8000008200780b */ /* 0x000fe20003f44200 */
[----:B------:R-:W-:Y:S02]  /*bc00*/  @P3 FMUL R29, R29, 0.25 ;  /* 0x3e8000001d1d3820 */ /* 0x000fe40000400000 */
[----:B------:R-:W-:Y:S02]  /*bc10*/  IMAD.SHL.U32 R16, R20, 0x10, RZ ;  /* 0x0000001014107824 */ /* 0x000fe400078e00ff */
[----:B------:R-:W-:Y:S02]  /*bc20*/  @!P1 FMUL R71, R71, 16777216 ;  /* 0x4b80000047479820 */ /* 0x000fe40000400000 */
[----:B------:R-:W-:Y:S01]  /*bc30*/  @!P1 FMUL R70, R70, 16777216 ;  /* 0x4b80000046469820 */ /* 0x000fe20000400000 */
[----:B------:R-:W-:Y:S01]  /*bc40*/  LOP3.LUT R48, R25, R16, RZ, 0x3c, !PT ;  /* 0x0000001019307212 */ /* 0x000fe200078e3cff */
[----:B------:R-:W-:Y:S01]  /*bc50*/  @!P1 FMUL R75, R75, 16777216 ;  /* 0x4b8000004b4b9820 */ /* 0x000fe20000400000 */
[----:B------:R-:W-:Y:S01]  /*bc60*/  FSEL R16, RZ, -23, P6 ;  /* 0xc1b80000ff107808 */ /* 0x000fe20003000000 */
[----:B------:R-:W-:Y:S01]  /*bc70*/  @!P1 FMUL R74, R74, 16777216 ;  /* 0x4b8000004a4a9820 */ /* 0x000fe20000400000 */
[----:B------:R-:W-:Y:S01]  /*bc80*/  ISETP.GE.U32.AND P6, PT, R51, 0x7f800000, PT ;  /* 0x7f8000003300780c */ /* 0x000fe20003fc6070 */
[----:B------:R-:W-:-:S02]  /*bc90*/  @!P1 FMUL R67, R67, 16777216 ;  /* 0x4b80000043439820 */ /* 0x000fc40000400000 */
[----:B------:R-:W-:Y:S02]  /*bca0*/  @!P1 FMUL R66, R66, 16777216 ;  /* 0x4b80000042429820 */ /* 0x000fe40000400000 */
[----:B------:R-:W-:Y:S02]  /*bcb0*/  @!P1 FMUL R87, R87, 16777216 ;  /* 0x4b80000057579820 */ /* 0x000fe40000400000 */
[----:B------:R-:W-:Y:S01]  /*bcc0*/  @!P1 FMUL R86, R86, 16777216 ;  /* 0x4b80000056569820 */ /* 0x000fe20000400000 */
[----:B------:R-:W-:Y:S01]  /*bcd0*/  FSETP.GT.AND P1, PT, |R49|, 8.50705917302346158658e+37, PT ;  /* 0x7e8000003100780b */ /* 0x000fe20003f24200 */
[----:B------:R-:W-:Y:S02]  /*bce0*/  @!P4 FMUL R29, R29, 16777216 ;  /* 0x4b8000001d1dc820 */ /* 0x000fe40000400000 */
[----:B------:R-:W-:Y:S02]  /*bcf0*/  FFMA.FTZ R10, R13, 1.1920928955078125e-07, R10 ;  /* 0x340000000d0a7823 */ /* 0x000fe4000001000a */
[----:B0-----:R-:W-:-:S02]  /*bd00*/  FFMA.FTZ R23, R23, 1.1920928955078125e-07, R18 ;  /* 0x3400000017177823 */ /* 0x001fc40000010012 */
[C---:B-1----:R-:W-:Y:S02]  /*bd10*/  FMUL R13, R12.reuse, R71 ;  /* 0x000000470c0d7220 */ /* 0x042fe40000400000 */
[C---:B------:R-:W-:Y:S02]  /*bd20*/  FMUL R18, R12.reuse, R70 ;  /* 0x000000460c127220 */ /* 0x040fe40000400000 */
[C---:B------:R-:W-:Y:S02]  /*bd30*/  FMUL R22, R12.reuse, R75 ;  /* 0x0000004b0c167220 */ /* 0x040fe40000400000 */
[C---:B------:R-:W-:Y:S02]  /*bd40*/  FMUL R25, R12.reuse, R74 ;  /* 0x0000004a0c197220 */ /* 0x040fe40000400000 */
[C---:B------:R-:W-:Y:S02]  /*bd50*/  FMUL R26, R12.reuse, R67 ;  /* 0x000000430c1a7220 */ /* 0x040fe40000400000 */
[----:B------:R-:W-:Y:S01]  /*bd60*/  FMUL R28, R12, R66 ;  /* 0x000000420c1c7220 */ /* 0x000fe20000400000 */
[----:B------:R-:W-:Y:S01]  /*bd70*/  F2FP.BF16.PACK_AB R25, R18, R25 ;  /* 0x000000191219723e */ /* 0x000fe200000010ff */
[----:B------:R-:W-:-:S02]  /*bd80*/  FMUL R31, R12, R87 ;  /* 0x000000570c1f7220 */ /* 0x000fc40000400000 */
[----:B------:R-:W-:Y:S02]  /*bd90*/  FMUL R33, R12, R86 ;  /* 0x000000560c217220 */ /* 0x000fe40000400000 */
[----:B------:R-:W0:Y:S01]  /*bda0*/  MUFU.RCP R12, R29 ;  /* 0x0000001d000c7308 */ /* 0x000e220000001000 */
[----:B------:R-:W-:Y:S01]  /*bdb0*/  @P3 FMUL R69, R69, 0.25 ;  /* 0x3e80000045453820 */ /* 0x000fe20000400000 */
[----:B------:R-:W-:Y:S01]  /*bdc0*/  F2FP.BF16.PACK_AB R26, R26, R31 ;  /* 0x0000001f1a1a723e */ /* 0x000fe200000010ff */
[----:B------:R-:W-:Y:S02]  /*bdd0*/  @P3 FMUL R68, R68, 0.25 ;  /* 0x3e80000044443820 */ /* 0x000fe40000400000 */
[----:B------:R-:W-:Y:S02]  /*bde0*/  @P3 FMUL R73, R73, 0.25 ;  /* 0x3e80000049493820 */ /* 0x000fe40000400000 */
[----:B------:R-:W-:Y:S02]  /*bdf0*/  @P3 FMUL R72, R72, 0.25 ;  /* 0x3e80000048483820 */ /* 0x000fe40000400000 */
[----:B------:R-:W-:-:S02]  /*be00*/  @P3 FMUL R65, R65, 0.25 ;  /* 0x3e80000041413820 */ /* 0x000fc40000400000 */
[----:B------:R-:W-:Y:S02]  /*be10*/  @P3 FMUL R64, R64, 0.25 ;  /* 0x3e80000040403820 */ /* 0x000fe40000400000 */
[----:B------:R-:W-:Y:S02]  /*be20*/  @P3 FMUL R85, R85, 0.25 ;  /* 0x3e80000055553820 */ /* 0x000fe40000400000 */
[----:B------:R-:W-:Y:S01]  /*be30*/  @P3 FMUL R84, R84, 0.25 ;  /* 0x3e80000054543820 */ /* 0x000fe20000400000 */
[----:B------:R-:W-:Y:S01]  /*be40*/  FSETP.GEU.AND P3, PT, |R49|, 1.175494350822287508e-38, PT ;  /* 0x008000003100780b */ /* 0x000fe20003f6e200 */
[----:B------:R-:W-:Y:S02]  /*be50*/  @P2 FMUL R130, R130, 0.25 ;  /* 0x3e80000082822820 */ /* 0x000fe40000400000 */
[----:B------:R-:W-:Y:S02]  /*be60*/  @!P4 FMUL R69, R69, 16777216 ;  /* 0x4b8000004545c820 */ /* 0x000fe40000400000 */
[----:B------:R-:W-:-:S02]  /*be70*/  @!P4 FMUL R68, R68, 16777216 ;  /* 0x4b8000004444c820 */ /* 0x000fc40000400000 */
[----:B------:R-:W-:Y:S02]  /*be80*/  @!P4 FMUL R73, R73, 16777216 ;  /* 0x4b8000004949c820 */ /* 0x000fe40000400000 */
[----:B------:R-:W-:Y:S02]  /*be90*/  @!P4 FMUL R72, R72, 16777216 ;  /* 0x4b8000004848c820 */ /* 0x000fe40000400000 */
[----:B------:R-:W-:Y:S02]  /*bea0*/  @!P4 FMUL R65, R65, 16777216 ;  /* 0x4b8000004141c820 */ /* 0x000fe40000400000 */
[----:B------:R-:W-:Y:S02]  /*beb0*/  @!P4 FMUL R64, R64, 16777216 ;  /* 0x4b8000004040c820 */ /* 0x000fe40000400000 */
[----:B------:R-:W-:Y:S02]  /*bec0*/  @!P4 FMUL R85, R85, 16777216 ;  /* 0x4b8000005555c820 */ /* 0x000fe40000400000 */
[----:B------:R-:W-:Y:S01]  /*bed0*/  @!P4 FMUL R84, R84, 16777216 ;  /* 0x4b8000005454c820 */ /* 0x000fe20000400000 */
[----:B------:R-:W-:Y:S01]  /*bee0*/  ISETP.GE.U32.AND P4, PT, R52, 0x7f800000, PT ;  /* 0x7f8000003400780c */ /* 0x000fe20003f86070 */
[----:B------:R-:W-:-:S02]  /*bef0*/  @!P5 FMUL R130, R130, 16777216 ;  /* 0x4b8000008282d820 */ /* 0x000fc40000400000 */
[----:B------:R-:W-:Y:S02]  /*bf00*/  IMAD.IADD R8, R8, 0x1, R27 ;  /* 0x0000000108087824 */ /* 0x000fe400078e021b */
[----:B------:R-:W-:Y:S02]  /*bf10*/  FFMA.FTZ R16, R19, 1.1920928955078125e-07, R16 ;  /* 0x3400000013107823 */ /* 0x000fe40000010010 */
[C---:B0-----:R-:W-:Y:S02]  /*bf20*/  FMUL R19, R12.reuse, R69 ;  /* 0x000000450c137220 */ /* 0x041fe40000400000 */
[C---:B------:R-:W-:Y:S02]  /*bf30*/  FMUL R20, R12.reuse, R68 ;  /* 0x000000440c147220 */ /* 0x040fe40000400000 */
[C---:B------:R-:W-:Y:S02]  /*bf40*/  FMUL R24, R12.reuse, R73 ;  /* 0x000000490c187220 */ /* 0x040fe40000400000 */
[----:B------:R-:W-:-:S02]  /*bf50*/  FMUL R27, R12, R72 ;  /* 0x000000480c1b7220 */ /* 0x000fc40000400000 */
[C---:B------:R-:W-:Y:S02]  /*bf60*/  FMUL R29, R12.reuse, R65 ;  /* 0x000000410c1d7220 */ /* 0x040fe40000400000 */
[----:B------:R-:W-:Y:S01]  /*bf70*/  FMUL R30, R12, R64 ;  /* 0x000000400c1e7220 */ /* 0x000fe20000400000 */
[----:B------:R-:W-:Y:S01]  /*bf80*/  F2FP.BF16.PACK_AB R47, R20, R27 ;  /* 0x0000001b142f723e */ /* 0x000fe200000010ff */
[C---:B------:R-:W-:Y:S02]  /*bf90*/  FMUL R32, R12.reuse, R85 ;  /* 0x000000550c207220 */ /* 0x040fe40000400000 */
[----:B------:R-:W-:Y:S02]  /*bfa0*/  FMUL R35, R12, R84 ;  /* 0x000000540c237220 */ /* 0x000fe40000400000 */
[----:B------:R-:W0:Y:S01]  /*bfb0*/  MUFU.RCP R12, R130 ;  /* 0x00000082000c7308 */ /* 0x000e220000001000 */
[----:B------:R-:W-:Y:S02]  /*bfc0*/  @P2 FMUL R57, R57, 0.25 ;  /* 0x3e80000039392820 */ /* 0x000fe40000400000 */
[----:B------:R-:W-:Y:S01]  /*bfd0*/  @P2 FMUL R56, R56, 0.25 ;  /* 0x3e80000038382820 */ /* 0x000fe20000400000 */
[----:B------:R-:W-:Y:S01]  /*bfe0*/  F2FP.BF16.PACK_AB R46, R30, R35 ;  /* 0x000000231e2e723e */ /* 0x000fe200000010ff */
[----:B------:R-:W-:-:S02]  /*bff0*/  @P2 FMUL R61, R61, 0.25 ;  /* 0x3e8000003d3d2820 */ /* 0x000fc40000400000 */
[----:B------:R-:W-:Y:S02]  /*c000*/  @P2 FMUL R60, R60, 0.25 ;  /* 0x3e8000003c3c2820 */ /* 0x000fe40000400000 */
[----:B------:R-:W-:Y:S01]  /*c010*/  @P2 FMUL R81, R81, 0.25 ;  /* 0x3e80000051512820 */ /* 0x000fe20000400000 */
[----:B------:R-:W-:Y:S01]  /*c020*/  STS.64 [R48+0x80], R46 ;  /* 0x0000802e30007388 */ /* 0x000fe20000000a00 */
[----:B------:R-:W-:Y:S02]  /*c030*/  @P2 FMUL R80, R80, 0.25 ;  /* 0x3e80000050502820 */ /* 0x000fe40000400000 */
[----:B------:R-:W-:Y:S02]  /*c040*/  @P2 FMUL R77, R77, 0.25 ;  /* 0x3e8000004d4d2820 */ /* 0x000fe40000400000 */
[----:B------:R-:W-:Y:S01]  /*c050*/  @P2 FMUL R76, R76, 0.25 ;  /* 0x3e8000004c4c2820 */ /* 0x000fe20000400000 */
[----:B------:R-:W-:Y:S01]  /*c060*/  FSETP.NEU.AND P2, PT, R51, RZ, PT ;  /* 0x000000ff3300720b */ /* 0x000fe20003f4d000 */
[----:B------:R-:W-:-:S02]  /*c070*/  @P1 FMUL R49, R49, 0.25 ;  /* 0x3e80000031311820 */ /* 0x000fc40000400000 */
[----:B------:R-:W-:Y:S02]  /*c080*/  @!P5 FMUL R57, R57, 16777216 ;  /* 0x4b8000003939d820 */ /* 0x000fe40000400000 */
[----:B------:R-:W-:Y:S02]  /*c090*/  @!P5 FMUL R56, R56, 16777216 ;  /* 0x4b8000003838d820 */ /* 0x000fe40000400000 */
[----:B------:R-:W-:Y:S02]  /*c0a0*/  @!P5 FMUL R61, R61, 16777216 ;  /* 0x4b8000003d3dd820 */ /* 0x000fe40000400000 */
[----:B------:R-:W-:Y:S02]  /*c0b0*/  @!P5 FMUL R60, R60, 16777216 ;  /* 0x4b8000003c3cd820 */ /* 0x000fe40000400000 */
[----:B------:R-:W-:Y:S02]  /*c0c0*/  @!P5 FMUL R81, R81, 16777216 ;  /* 0x4b8000005151d820 */ /* 0x000fe40000400000 */
[----:B------:R-:W-:-:S02]  /*c0d0*/  @!P5 FMUL R80, R80, 16777216 ;  /* 0x4b8000005050d820 */ /* 0x000fc40000400000 */
[----:B------:R-:W-:Y:S02]  /*c0e0*/  @!P5 FMUL R77, R77, 16777216 ;  /* 0x4b8000004d4dd820 */ /* 0x000fe40000400000 */
[----:B------:R-:W-:Y:S01]  /*c0f0*/  @!P5 FMUL R76, R76, 16777216 ;  /* 0x4b8000004c4cd820 */ /* 0x000fe20000400000 */
[----:B------:R-:W-:Y:S01]  /*c100*/  ISETP.GE.U32.AND P5, PT, R0, 0x7f800000, PT ;  /* 0x7f8000000000780c */ /* 0x000fe20003fa6070 */
[----:B------:R-:W-:Y:S02]  /*c110*/  @!P3 FMUL R49, R49, 16777216 ;  /* 0x4b8000003131b820 */ /* 0x000fe40000400000 */
[C---:B0-----:R-:W-:Y:S02]  /*c120*/  FMUL R34, R12.reuse, R57 ;  /* 0x000000390c227220 */ /* 0x041fe40000400000 */
[C---:B------:R-:W-:Y:S02]  /*c130*/  FMUL R36, R12.reuse, R56 ;  /* 0x000000380c247220 */ /* 0x040fe40000400000 */
[----:B------:R-:W-:-:S02]  /*c140*/  FMUL R37, R12, R61 ;  /* 0x0000003d0c257220 */ /* 0x000fc40000400000 */
[C---:B------:R-:W-:Y:S02]  /*c150*/  FMUL R39, R12.reuse, R60 ;  /* 0x0000003c0c277220 */ /* 0x040fe40000400000 */
[C---:B------:R-:W-:Y:S02]  /*c160*/  FMUL R40, R12.reuse, R80 ;  /* 0x000000500c287220 */ /* 0x040fe40000400000 */
[----:B------:R-:W-:Y:S01]  /*c170*/  FMUL R43, R12, R76 ;  /* 0x0000004c0c2b7220 */ /* 0x000fe20000400000 */
[----:B------:R-:W-:Y:S01]  /*c180*/  F2FP.BF16.PACK_AB R45, R36, R39 ;  /* 0x00000027242d723e */ /* 0x000fe200000010ff */
[C---:B------:R-:W-:Y:S01]  /*c190*/  FMUL R38, R12.reuse, R81 ;  /* 0x000000510c267220 */ /* 0x040fe20000400000 */
[----:B------:R-:W-:Y:S01]  /*c1a0*/  MOV R76, c[0x0][0x1c8] ;  /* 0x00007200004c7a02 */ /* 0x000fe20000000f00 */
[----:B------:R-:W-:Y:S01]  /*c1b0*/  FMUL R41, R12, R77 ;  /* 0x0000004d0c297220 */ /* 0x000fe20000400000 */
[----:B------:R-:W-:Y:S01]  /*c1c0*/  F2FP.BF16.PACK_AB R44, R40, R43 ;  /* 0x0000002b282c723e */ /* 0x000fe200000010ff */
[----:B------:R-:W0:Y:S01]  /*c1d0*/  MUFU.RCP R12, R49 ;  /* 0x00000031000c7308 */ /* 0x000e220000001000 */
[----:B------:R-:W-:Y:S01]  /*c1e0*/  @P1 FMUL R59, R59, 0.25 ;  /* 0x3e8000003b3b1820 */ /* 0x000fe20000400000 */
[----:B------:R-:W-:Y:S01]  /*c1f0*/  F2FP.BF16.PACK_AB R43, R34, R37 ;  /* 0x00000025222b723e */ /* 0x000fe200000010ff */
[----:B------:R-:W-:Y:S01]  /*c200*/  @P1 FMUL R63, R63, 0.25 ;  /* 0x3e8000003f3f1820 */ /* 0x000fe20000400000 */
[----:B------:R-:W-:Y:S01]  /*c210*/  F2FP.BF16.PACK_AB R42, R38, R41 ;  /* 0x00000029262a723e */ /* 0x000fe200000010ff */
[----:B------:R-:W-:Y:S01]  /*c220*/  @P1 FMUL R58, R58, 0.25 ;  /* 0x3e8000003a3a1820 */ /* 0x000fe20000400000 */
[----:B------:R-:W-:Y:S01]  /*c230*/  STS.64 [R48], R44 ;  /* 0x0000002c30007388 */ /* 0x000fe20000000a00 */
[----:B------:R-:W-:-:S02]  /*c240*/  @P1 FMUL R62, R62, 0.25 ;  /* 0x3e8000003e3e1820 */ /* 0x000fc40000400000 */
[----:B------:R-:W-:Y:S01]  /*c250*/  @!P3 FMUL R59, R59, 16777216 ;  /* 0x4b8000003b3bb820 */ /* 0x000fe20000400000 */
[----:B------:R-:W-:Y:S01]  /*c260*/  STS.64 [R48+0x100], R42 ;  /* 0x0001002a30007388 */ /* 0x000fe20000000a00 */
[----:B------:R-:W-:Y:S02]  /*c270*/  @!P3 FMUL R63, R63, 16777216 ;  /* 0x4b8000003f3fb820 */ /* 0x000fe40000400000 */
[----:B------:R-:W-:Y:S02]  /*c280*/  @!P3 FMUL R58, R58, 16777216 ;  /* 0x4b8000003a3ab820 */ /* 0x000fe40000400000 */
[----:B------:R-:W-:Y:S02]  /*c290*/  @!P3 FMUL R62, R62, 16777216 ;  /* 0x4b8000003e3eb820 */ /* 0x000fe40000400000 */
[C---:B0-----:R-:W-:Y:S02]  /*c2a0*/  FMUL R20, R12.reuse, R59 ;  /* 0x0000003b0c147220 */ /* 0x041fe40000400000 */
[----:B------:R-:W-:-:S02]  /*c2b0*/  FMUL R35, R12, R63 ;  /* 0x0000003f0c237220 */ /* 0x000fc40000400000 */
[----:B------:R-:W-:Y:S02]  /*c2c0*/  @P1 FMUL R83, R83, 0.25 ;  /* 0x3e80000053531820 */ /* 0x000fe40000400000 */
[----:B------:R-:W-:Y:S01]  /*c2d0*/  @P1 FMUL R82, R82, 0.25 ;  /* 0x3e80000052521820 */ /* 0x000fe20000400000 */
[----:B------:R-:W-:Y:S01]  /*c2e0*/  F2FP.BF16.PACK_AB R35, R20, R35 ;  /* 0x000000231423723e */ /* 0x000fe200000010ff */
[----:B------:R-:W-:Y:S01]  /*c2f0*/  @P1 FMUL R79, R79, 0.25 ;  /* 0x3e8000004f4f1820 */ /* 0x000fe20000400000 */
[----:B------:R-:W-:Y:S01]  /*c300*/  MOV R20, 0x3dc6b27f ;  /* 0x3dc6b27f00147802 */ /* 0x000fe20000000f00 */
[----:B------:R-:W-:Y:S01]  /*c310*/  @P1 FMUL R78, R78, 0.25 ;  /* 0x3e8000004e4e1820 */ /* 0x000fe20000400000 */
[----:B------:R-:W-:Y:S01]  /*c320*/  ISETP.GE.U32.AND P1, PT, R50, 0x7f800000, PT ;  /* 0x7f8000003200780c */ /* 0x000fe20003f26070 */
[----:B------:R-:W-:Y:S02]  /*c330*/  IMAD.IADD R17, R52, 0x1, -R17 ;  /* 0x0000000134117824 */ /* 0x000fe400078e0a11 */
[----:B------:R-:W-:-:S02]  /*c340*/  FMUL R27, R12, R58 ;  /* 0x0000003a0c1b7220 */ /* 0x000fc40000400000 */
[----:B------:R-:W-:Y:S02]  /*c350*/  FMUL R30, R12, R62 ;  /* 0x0000003e0c1e7220 */ /* 0x000fe40000400000 */
[----:B------:R-:W-:Y:S02]  /*c360*/  IMAD.IADD R21, R0, 0x1, -R21 ;  /* 0x0000000100157824 */ /* 0x000fe400078e0a15 */
[----:B------:R-:W-:Y:S01]  /*c370*/  @!P3 FMUL R83, R83, 16777216 ;  /* 0x4b8000005353b820 */ /* 0x000fe20000400000 */
[----:B------:R-:W-:Y:S01]  /*c380*/  F2FP.BF16.PACK_AB R41, R27, R30 ;  /* 0x0000001e1b29723e */ /* 0x000fe200000010ff */
[----:B------:R-:W-:Y:S01]  /*c390*/  @!P3 FMUL R82, R82, 16777216 ;  /* 0x4b8000005252b820 */ /* 0x000fe20000400000 */
[----:B------:R-:W-:Y:S01]  /*c3a0*/  F2FP.BF16.PACK_AB R27, R13, R22 ;  /* 0x000000160d1b723e */ /* 0x000fe200000010ff */
[----:B------:R-:W-:Y:S02]  /*c3b0*/  @!P3 FMUL R79, R79, 16777216 ;  /* 0x4b8000004f4fb820 */ /* 0x000fe40000400000 */
[----:B------:R-:W-:Y:S01]  /*c3c0*/  @!P3 FMUL R78, R78, 16777216 ;  /* 0x4b8000004e4eb820 */ /* 0x000fe20000400000 */
[----:B------:R-:W-:Y:S01]  /*c3d0*/  FSETP.NEU.AND P3, PT, R50, RZ, PT ;  /* 0x000000ff3200720b */ /* 0x000fe20003f6d000 */
[----:B------:R-:W-:-:S02]  /*c3e0*/  FADD R17, R17, -1 ;  /* 0xbf80000011117421 */ /* 0x000fc40000000000 */
[----:B------:R-:W-:Y:S02]  /*c3f0*/  FADD R21, R21, -1 ;  /* 0xbf80000015157421 */ /* 0x000fe40000000000 */
[C---:B------:R-:W-:Y:S02]  /*c400*/  FMUL R34, R12.reuse, R83 ;  /* 0x000000530c227220 */ /* 0x040fe40000400000 */
[C---:B------:R-:W-:Y:S02]  /*c410*/  FMUL R36, R12.reuse, R82 ;  /* 0x000000520c247220 */ /* 0x040fe40000400000 */
[C---:B------:R-:W-:Y:S02]  /*c420*/  FMUL R37, R12.reuse, R79 ;  /* 0x0000004f0c257220 */ /* 0x040fe40000400000 */
[----:B------:R-:W-:Y:S02]  /*c430*/  FMUL R39, R12, R78 ;  /* 0x0000004e0c277220 */ /* 0x000fe40000400000 */
[-C--:B------:R-:W-:Y:S01]  /*c440*/  FFMA.FTZ R12, R11, R20.reuse, -0.16845393180847167969 ;  /* 0xbe2c7f300b0c7423 */ /* 0x080fe20000010014 */
[----:B------:R-:W-:Y:S01]  /*c450*/  F2FP.BF16.PACK_AB R34, R34, R37 ;  /* 0x000000252222723e */ /* 0x000fe200000010ff */
[-C--:B------:R-:W-:Y:S01]  /*c460*/  FFMA.FTZ R13, R14, R20.reuse, -0.16845393180847167969 ;  /* 0xbe2c7f300e0d7423 */ /* 0x080fe20000010014 */
[----:B------:R-:W-:Y:S01]  /*c470*/  F2FP.BF16.PACK_AB R40, R36, R39 ;  /* 0x000000272428723e */ /* 0x000fe200000010ff */
[----:B------:R-:W-:Y:S01]  /*c480*/  FFMA.FTZ R18, R17, R20, -0.16845393180847167969 ;  /* 0xbe2c7f3011127423 */ /* 0x000fe20000010014 */
[----:B------:R-:W-:Y:S01]  /*c490*/  F2FP.BF16.PACK_AB R37, R19, R24 ;  /* 0x000000181325723e */ /* 0x000fe200000010ff */
[----:B------:R-:W-:Y:S01]  /*c4a0*/  FFMA.FTZ R20, R21, R20, -0.16845393180847167969 ;  /* 0xbe2c7f3015147423 */ /* 0x000fe20000010014 */
[----:B------:R-:W-:Y:S01]  /*c4b0*/  F2FP.BF16.PACK_AB R36, R29, R32 ;  /* 0x000000201d24723e */ /* 0x000fe200000010ff */
[----:B------:R-:W-:Y:S01]  /*c4c0*/  FFMA.FTZ R12, R11, R12, 0.1716887056827545166 ;  /* 0x3e2fcf2a0b0c7423 */ /* 0x000fe2000001000c */
[----:B------:R-:W-:Y:S01]  /*c4d0*/  LOP3.LUT R19, R48, 0x40, RZ, 0x3c, !PT ;  /* 0x0000004030137812 */ /* 0x000fe200078e3cff */
[----:B------:R-:W-:Y:S01]  /*c4e0*/  FFMA.FTZ R20, R21, R20, 0.1716887056827545166 ;  /* 0x3e2fcf2a15147423 */ /* 0x000fe20000010014 */
[----:B------:R-:W-:Y:S01]  /*c4f0*/  F2FP.BF16.PACK_AB R24, R28, R33 ;  /* 0x000000211c18723e */ /* 0x000fe200000010ff */
[----:B------:R-:W-:Y:S01]  /*c500*/  STS.64 [R48+0x180], R36 ;  /* 0x0001802430007388 */ /* 0x000fe20000000a00 */
[----:B------:R-:W-:-:S02]  /*c510*/  FFMA.FTZ R12, R11, R12, -0.17900948226451873779 ;  /* 0xbe374e430b0c7423 */ /* 0x000fc4000001000c */
[----:B------:R-:W-:Y:S01]  /*c520*/  FFMA.FTZ R20, R21, R20, -0.17900948226451873779 ;  /* 0xbe374e4315147423 */ /* 0x000fe20000010014 */
[----:B------:R-:W-:Y:S01]  /*c530*/  STS.64 [R19+0x2000], R40 ;  /* 0x0020002813007388 */ /* 0x000fe20000000a00 */
[----:B------:R-:W-:Y:S02]  /*c540*/  FFMA.FTZ R12, R11, R12, 0.20512372255325317383 ;  /* 0x3e520bf40b0c7423 */ /* 0x000fe4000001000c */
[C---:B------:R-:W-:Y:S01]  /*c550*/  FFMA.FTZ R20, R21.reuse, R20, 0.20512372255325317383 ;  /* 0x3e520bf415147423 */ /* 0x040fe20000010014 */
[----:B------:R-:W-:Y:S01]  /*c560*/  STS.64 [R19+0x2100], R34 ;  /* 0x0021002213007388 */ /* 0x000fe20000000a00 */
[----:B------:R-:W-:Y:S02]  /*c570*/  FFMA.FTZ R13, R14, R13, 0.1716887056827545166 ;  /* 0x3e2fcf2a0e0d7423 */ /* 0x000fe4000001000d */
[----:B------:R-:W-:Y:S01]  /*c580*/  FFMA.FTZ R20, R21, R20, -0.24046532809734344482 ;  /* 0xbe763c8b15147423 */ /* 0x000fe20000010014 */
[----:B------:R-:W-:Y:S01]  /*c590*/  STS.64 [R19+0x2080], R24 ;  /* 0x0020801813007388 */ /* 0x000fe20000000a00 */
[----:B------:R-:W-:-:S02]  /*c5a0*/  FFMA.FTZ R12, R11, R12, -0.24046532809734344482 ;  /* 0xbe763c8b0b0c7423 */ /* 0x000fc4000001000c */
[----:B------:R-:W-:Y:S01]  /*c5b0*/  FFMA.FTZ R20, R21, R20, 0.28857114911079406738 ;  /* 0x3e93bf9915147423 */ /* 0x000fe20000010014 */
[----:B------:R0:W-:Y:S01]  /*c5c0*/  STS.64 [R19+0x2180], R26 ;  /* 0x0021801a13007388 */ /* 0x0001e20000000a00 */
[----:B------:R-:W-:Y:S02]  /*c5d0*/  FFMA.FTZ R18, R17, R18, 0.1716887056827545166 ;  /* 0x3e2fcf2a11127423 */ /* 0x000fe40000010012 */
[C---:B------:R-:W-:Y:S01]  /*c5e0*/  FFMA.FTZ R20, R21.reuse, R20, -0.36067417263984680176 ;  /* 0xbeb8aa4915147423 */ /* 0x040fe20000010014 */
[----:B------:R-:W-:Y:S01]  /*c5f0*/  BAR.SYNC.DEFER_BLOCKING 0x0 ;  /* 0x0000000000007b1d */ /* 0x000fe20000010000 */
[----:B------:R-:W-:Y:S02]  /*c600*/  FFMA.FTZ R13, R14, R13, -0.17900948226451873779 ;  /* 0xbe374e430e0d7423 */ /* 0x000fe4000001000d */
[----:B------:R-:W-:Y:S02]  /*c610*/  FFMA.FTZ R20, R21, R20, 0.48089820146560668945 ;  /* 0x3ef6384a15147423 */ /* 0x000fe40000010014 */
[----:B------:R-:W-:-:S02]  /*c620*/  FFMA.FTZ R12, R11, R12, 0.28857114911079406738 ;  /* 0x3e93bf990b0c7423 */ /* 0x000fc4000001000c */
[----:B------:R-:W-:Y:S02]  /*c630*/  FFMA.FTZ R20, R21, R20, -0.72134751081466674805 ;  /* 0xbf38aa3b15147423 */ /* 0x000fe40000010014 */
[----:B0-----:R-:W-:Y:S02]  /*c640*/  IMAD R19, R53, c[0x0][0x1c8], RZ ;  /* 0x0000720035137a24 */ /* 0x001fe400078e02ff */
[C---:B------:R-:W-:Y:S02]  /*c650*/  FMUL R20, R21.reuse, R20 ;  /* 0x0000001415147220 */ /* 0x040fe40000400000 */
[C---:B------:R-:W-:Y:S02]  /*c660*/  IMAD R22, R76.reuse, 0x8, R19 ;  /* 0x000000084c167824 */ /* 0x040fe400078e0213 */
[----:B------:R-:W-:Y:S02]  /*c670*/  FMUL R20, R21, R20 ;  /* 0x0000001415147220 */ /* 0x000fe40000400000 */
[----:B------:R-:W-:-:S02]  /*c680*/  IMAD R24, R76, 0x8, R22 ;  /* 0x000000084c187824 */ /* 0x000fc400078e0216 */
[----:B------:R-:W-:Y:S02]  /*c690*/  FFMA.FTZ R20, R21, 1.4426950216293334961, R20 ;  /* 0x3fb8aa3b15147823 */ /* 0x000fe40000010014 */
[C---:B------:R-:W-:Y:S02]  /*c6a0*/  IMAD R21, R76.reuse, 0x8, R24 ;  /* 0x000000084c157824 */ /* 0x040fe400078e0218 */
[----:B------:R-:W-:Y:S01]  /*c6b0*/  FADD R75, R23, R20 ;  /* 0x00000014174b7221 */ /* 0x000fe20000000000 */
[----:B------:R-:W0:Y:S01]  /*c6c0*/  LDS.64 R78, [R9] ;  /* 0x00000000094e7984 */ /* 0x000e220000000a00 */
[----:B------:R-:W-:Y:S01]  /*c6d0*/  FFMA.FTZ R18, R17, R18, -0.17900948226451873779 ;  /* 0xbe374e4311127423 */ /* 0x000fe20000010012 */
[----:B------:R-:W-:Y:S01]  /*c6e0*/  LEA R25, R76, R21, 0x3 ;  /* 0x000000154c197211 */ /* 0x000fe200078e18ff */
[----:B------:R-:W-:Y:S01]  /*c6f0*/  FFMA.FTZ R13, R14, R13, 0.20512372255325317383 ;  /* 0x3e520bf40e0d7423 */ /* 0x000fe2000001000d */
[----:B------:R-:W1:Y:S01]  /*c700*/  LDS.64 R80, [R9+0x200] ;  /* 0x0002000009507984 */ /* 0x000e620000000a00 */
[----:B------:R-:W-:-:S02]  /*c710*/  FFMA.FTZ R12, R11, R12, -0.36067417263984680176 ;  /* 0xbeb8aa490b0c7423 */ /* 0x000fc4000001000c */
[C---:B------:R-:W-:Y:S01]  /*c720*/  IMAD R26, R76.reuse, 0x8, R25 ;  /* 0x000000084c1a7824 */ /* 0x040fe200078e0219 */
[----:B------:R-:W2:Y:S01]  /*c730*/  LDS.64 R82, [R9+0x400] ;  /* 0x0004000009527984 */ /* 0x000ea20000000a00 */
[----:B------:R-:W-:Y:S02]  /*c740*/  FFMA.FTZ R18, R17, R18, 0.20512372255325317383 ;  /* 0x3e520bf411127423 */ /* 0x000fe40000010012 */
[----:B------:R-:W-:Y:S01]  /*c750*/  IMAD R23, R76, 0x8, R26 ;  /* 0x000000084c177824 */ /* 0x000fe200078e021a */
[----:B------:R-:W3:Y:S01]  /*c760*/  LDS.64 R84, [R9+0x600] ;  /* 0x0006000009547984 */ /* 0x000ee20000000a00 */
[----:B------:R-:W-:Y:S02]  /*c770*/  FFMA.FTZ R13, R14, R13, -0.24046532809734344482 ;  /* 0xbe763c8b0e0d7423 */ /* 0x000fe4000001000d */
[----:B------:R-:W-:Y:S01]  /*c780*/  IMAD R27, R76, 0x8, R23 ;  /* 0x000000084c1b7824 */ /* 0x000fe200078e0217 */
[----:B------:R-:W4:Y:S01]  /*c790*/  LDS.64 R86, [R9+0x800] ;  /* 0x0008000009567984 */ /* 0x000f220000000a00 */
[----:B------:R-:W-:-:S02]  /*c7a0*/  FFMA.FTZ R12, R11, R12, 0.48089820146560668945 ;  /* 0x3ef6384a0b0c7423 */ /* 0x000fc4000001000c */
[----:B------:R-:W-:Y:S01]  /*c7b0*/  FFMA.FTZ R18, R17, R18, -0.24046532809734344482 ;  /* 0xbe763c8b11127423 */ /* 0x000fe20000010012 */
[----:B------:R-:W-:Y:S01]  /*c7c0*/  LEA R29, R76, R27, 0x3 ;  /* 0x0000001b4c1d7211 */ /* 0x000fe200078e18ff */
[----:B------:R-:W-:Y:S01]  /*c7d0*/  FFMA.FTZ R13, R14, R13, 0.28857114911079406738 ;  /* 0x3e93bf990e0d7423 */ /* 0x000fe2000001000d */
[----:B------:R-:W5:Y:S01]  /*c7e0*/  LDS.64 R88, [R9+0xa00] ;  /* 0x000a000009587984 */ /* 0x000f620000000a00 */
[----:B------:R-:W-:Y:S02]  /*c7f0*/  FFMA.FTZ R12, R11, R12, -0.72134751081466674805 ;  /* 0xbf38aa3b0b0c7423 */ /* 0x000fe4000001000c */
[C---:B------:R-:W-:Y:S01]  /*c800*/  IMAD R30, R76.reuse, 0x8, R29 ;  /* 0x000000084c1e7824 */ /* 0x040fe200078e021d */
[----:B------:R-:W0:Y:S01]  /*c810*/  LDS.64 R90, [R9+0xc00] ;  /* 0x000c0000095a7984 */ /* 0x000e220000000a00 */
[----:B------:R-:W-:Y:S02]  /*c820*/  FFMA.FTZ R18, R17, R18, 0.28857114911079406738 ;  /* 0x3e93bf9911127423 */ /* 0x000fe40000010012 */
[----:B------:R-:W-:Y:S01]  /*c830*/  IMAD R31, R76, 0x8, R30 ;  /* 0x000000084c1f7824 */ /* 0x000fe200078e021e */
[----:B------:R-:W0:Y:S01]  /*c840*/  LDS.64 R92, [R9+0xe00] ;  /* 0x000e0000095c7984 */ /* 0x000e220000000a00 */
[----:B------:R-:W-:-:S02]  /*c850*/  FFMA.FTZ R13, R14, R13, -0.36067417263984680176 ;  /* 0xbeb8aa490e0d7423 */ /* 0x000fc4000001000d */
[----:B------:R-:W-:Y:S02]  /*c860*/  FMUL R12, R11, R12 ;  /* 0x0000000c0b0c7220 */ /* 0x000fe40000400000 */
[----:B------:R-:W-:Y:S02]  /*c870*/  IMAD R33, R76, 0x8, R31 ;  /* 0x000000084c217824 */ /* 0x000fe400078e021f */
[----:B------:R-:W-:Y:S02]  /*c880*/  FFMA.FTZ R18, R17, R18, -0.36067417263984680176 ;  /* 0xbeb8aa4911127423 */ /* 0x000fe40000010012 */
[----:B------:R-:W-:Y:S01]  /*c890*/  FFMA.FTZ R13, R14, R13, 0.48089820146560668945 ;  /* 0x3ef6384a0e0d7423 */ /* 0x000fe2000001000d */
[----:B------:R-:W-:Y:S01]  /*c8a0*/  LEA R35, R76, R33, 0x3 ;  /* 0x000000214c237211 */ /* 0x000fe200078e18ff */
[----:B------:R-:W-:Y:S02]  /*c8b0*/  FMUL R12, R11, R12 ;  /* 0x0000000c0b0c7220 */ /* 0x000fe40000400000 */
[----:B------:R-:W-:-:S02]  /*c8c0*/  FFMA.FTZ R18, R17, R18, 0.48089820146560668945 ;  /* 0x3ef6384a11127423 */ /* 0x000fc40000010012 */
[C---:B------:R-:W-:Y:S02]  /*c8d0*/  FFMA.FTZ R13, R14.reuse, R13, -0.72134751081466674805 ;  /* 0xbf38aa3b0e0d7423 */ /* 0x040fe4000001000d */
[----:B------:R-:W-:Y:S02]  /*c8e0*/  FFMA.FTZ R11, R11, 1.4426950216293334961, R12 ;  /* 0x3fb8aa3b0b0b7823 */ /* 0x000fe4000001000c */
[----:B------:R-:W-:Y:S02]  /*c8f0*/  FFMA.FTZ R18, R17, R18, -0.72134751081466674805 ;  /* 0xbf38aa3b11127423 */ /* 0x000fe40000010012 */
[----:B------:R-:W-:Y:S02]  /*c900*/  FMUL R13, R14, R13 ;  /* 0x0000000d0e0d7220 */ /* 0x000fe40000400000 */
[----:B------:R-:W-:Y:S02]  /*c910*/  IMAD R37, R76, 0x8, R35 ;  /* 0x000000084c257824 */ /* 0x000fe400078e0223 */
[----:B------:R-:W-:-:S02]  /*c920*/  FADD R72, R10, R11 ;  /* 0x0000000b0a487221 */ /* 0x000fc40000000000 */
[----:B------:R-:W-:Y:S02]  /*c930*/  @P1 IMAD.MOV.U32 R10, RZ, RZ, 0x7f800000 ;  /* 0x7f800000ff0a1424 */ /* 0x000fe400078e00ff */
[C---:B------:R-:W-:Y:S02]  /*c940*/  FMUL R18, R17.reuse, R18 ;  /* 0x0000001211127220 */ /* 0x040fe40000400000 */
[----:B------:R-:W-:Y:S02]  /*c950*/  FMUL R13, R14, R13 ;  /* 0x0000000d0e0d7220 */ /* 0x000fe40000400000 */
[----:B------:R-:W-:Y:S02]  /*c960*/  IMAD R39, R76, 0x8, R37 ;  /* 0x000000084c277824 */ /* 0x000fe400078e0225 */
[----:B------:R-:W-:Y:S01]  /*c970*/  @P1 FFMA.FTZ R72, R50, R10, +INF ;  /* 0x7f80000032481423 */ /* 0x000fe2000001000a */
[----:B------:R-:W-:Y:S01]  /*c980*/  @P6 MOV R10, 0x7f800000 ;  /* 0x7f800000000a6802 */ /* 0x000fe20000000f00 */
[----:B------:R-:W-:Y:S01]  /*c990*/  FMUL R18, R17, R18 ;  /* 0x0000001211127220 */ /* 0x000fe20000400000 */
[----:B------:R-:W-:Y:S01]  /*c9a0*/  FSETP.NEU.AND P1, PT, R52, RZ, PT ;  /* 0x000000ff3400720b */ /* 0x000fe20003f2d000 */
[----:B------:R-:W-:-:S02]  /*c9b0*/  FFMA.FTZ R14, R14, 1.4426950216293334961, R13 ;  /* 0x3fb8aa3b0e0e7823 */ /* 0x000fc4000001000d */
[----:B------:R-:W-:Y:S02]  /*c9c0*/  @P5 IMAD.MOV.U32 R13, RZ, RZ, 0x7f800000 ;  /* 0x7f800000ff0d5424 */ /* 0x000fe400078e00ff */
[C---:B------:R-:W-:Y:S02]  /*c9d0*/  IMAD R41, R76.reuse, 0x8, R39 ;  /* 0x000000084c297824 */ /* 0x040fe400078e0227 */
[----:B------:R-:W-:Y:S02]  /*c9e0*/  FFMA.FTZ R17, R17, 1.4426950216293334961, R18 ;  /* 0x3fb8aa3b11117823 */ /* 0x000fe40000010012 */
[----:B------:R-:W-:Y:S01]  /*c9f0*/  FADD R73, R15, R14 ;  /* 0x0000000e0f497221 */ /* 0x000fe20000000000 */
[----:B------:R-:W-:Y:S01]  /*ca00*/  LEA R43, R76, R41, 0x3 ;  /* 0x000000294c2b7211 */ /* 0x000fe200078e18ff */
[----:B------:R-:W-:Y:S02]  /*ca10*/  @P4 IMAD.MOV.U32 R11, RZ, RZ, 0x7f800000 ;  /* 0x7f800000ff0b4424 */ /* 0x000fe400078e00ff */
[----:B------:R-:W-:Y:S01]  /*ca20*/  @P6 FFMA.FTZ R73, R51, R10, +INF ;  /* 0x7f80000033496423 */ /* 0x000fe2000001000a */
[-C--:B------:R-:W-:Y:S01]  /*ca30*/  LEA R12, P6, R22, R6.reuse, 0x1 ;  /* 0x00000006160c7211 */ /* 0x080fe200078c08ff */
[----:B------:R-:W-:Y:S01]  /*ca40*/  @P5 FFMA.FTZ R75, R0, R13, +INF ;  /* 0x7f800000004b5423 */ /* 0x000fe2000001000d */
[CC--:B------:R-:W-:Y:S01]  /*ca50*/  LEA R10, P5, R19.reuse, R6.reuse, 0x1 ;  /* 0x00000006130a7211 */ /* 0x0c0fe200078a08ff */
[----:B------:R-:W-:Y:S01]  /*ca60*/  FADD R74, R16, R17 ;  /* 0x00000011104a7221 */ /* 0x000fe20000000000 */
[----:B------:R-:W-:Y:S01]  /*ca70*/  LEA.HI.X.SX32 R13, R22, R7, 0x1, P6 ;  /* 0x00000007160d7211 */ /* 0x000fe200030f0eff */
[----:B------:R-:W-:Y:S01]  /*ca80*/  @P4 FFMA.FTZ R74, R52, R11, +INF ;  /* 0x7f800000344a4423 */ /* 0x000fe2000001000b */
[----:B------:R-:W-:Y:S01]  /*ca90*/  LEA R14, P4, R24, R6, 0x1 ;  /* 0x00000006180e7211 */ /* 0x000fe200078808ff */
[----:B------:R-:W-:Y:S01]  /*caa0*/  IMAD R45, R76, 0x8, R43 ;  /* 0x000000084c2d7824 */ /* 0x000fe200078e022b */
[----:B------:R-:W-:-:S02]  /*cab0*/  LEA.HI.X.SX32 R11, R19, R7, 0x1, P5 ;  /* 0x00000007130b7211 */ /* 0x000fc400028f0eff */
[-C--:B------:R-:W-:Y:S01]  /*cac0*/  LEA R16, P5, R21, R6.reuse, 0x1 ;  /* 0x0000000615107211 */ /* 0x080fe200078a08ff */
[----:B------:R-:W-:Y:S01]  /*cad0*/  IMAD R47, R76, 0x8, R45 ;  /* 0x000000084c2f7824 */ /* 0x000fe200078e022d */
[-C--:B------:R-:W-:Y:S01]  /*cae0*/  LEA R18, P6, R25, R6.reuse, 0x1 ;  /* 0x0000000619127211 */ /* 0x080fe200078c08ff */
[----:B0-----:R-:W-:Y:S01]  /*caf0*/  STG.E.U16 [R10.64], R78 ;  /* 0x0000004e0a007986 */ /* 0x001fe2000c101506 */
[-C--:B------:R-:W-:Y:S01]  /*cb00*/  LEA.HI.X.SX32 R15, R24, R7.reuse, 0x1, P4 ;  /* 0x00000007180f7211 */ /* 0x080fe200020f0eff */
[----:B------:R-:W-:Y:S01]  /*cb10*/  IMAD R49, R76, 0x8, R47 ;  /* 0x000000084c317824 */ /* 0x000fe200078e022f */
[-C--:B------:R-:W-:Y:S01]  /*cb20*/  LEA.HI.X.SX32 R17, R21, R7.reuse, 0x1, P5 ;  /* 0x0000000715117211 */ /* 0x080fe200028f0eff */
[----:B-1----:R0:W-:Y:S01]  /*cb30*/  STG.E.U16 [R12.64], R80 ;  /* 0x000000500c007986 */ /* 0x0021e2000c101506 */
[-C--:B------:R-:W-:Y:S02]  /*cb40*/  LEA R20, P4, R26, R6.reuse, 0x1 ;  /* 0x000000061a147211 */ /* 0x080fe400078808ff */
[----:B------:R-:W-:Y:S01]  /*cb50*/  LEA R22, P5, R23, R6, 0x1 ;  /* 0x0000000617167211 */ /* 0x000fe200078a08ff */
[----:B--2---:R1:W-:Y:S01]  /*cb60*/  STG.E.U16 [R14.64], R82 ;  /* 0x000000520e007986 */ /* 0x0043e2000c101506 */
[----:B------:R-:W-:-:S02]  /*cb70*/  LEA.HI.X.SX32 R19, R25, R7, 0x1, P6 ;  /* 0x0000000719137211 */ /* 0x000fc400030f0eff */
[-C--:B------:R-:W-:Y:S01]  /*cb80*/  LEA R24, P6, R27, R6.reuse, 0x1 ;  /* 0x000000061b187211 */ /* 0x080fe200078c08ff */
[----:B---3--:R2:W-:Y:S01]  /*cb90*/  STG.E.U16 [R16.64], R84 ;  /* 0x0000005410007986 */ /* 0x0085e2000c101506 */
[-C--:B------:R-:W-:Y:S02]  /*cba0*/  LEA.HI.X.SX32 R21, R26, R7.reuse, 0x1, P4 ;  /* 0x000000071a157211 */ /* 0x080fe400020f0eff */
[-C--:B------:R-:W-:Y:S01]  /*cbb0*/  LEA.HI.X.SX32 R23, R23, R7.reuse, 0x1, P5 ;  /* 0x0000000717177211 */ /* 0x080fe200028f0eff */
[----:B----4-:R3:W-:Y:S01]  /*cbc0*/  STG.E.U16 [R18.64], R86 ;  /* 0x0000005612007986 */ /* 0x0107e2000c101506 */
[-C--:B------:R-:W-:Y:S02]  /*cbd0*/  LEA R26, P4, R29, R6.reuse, 0x1 ;  /* 0x000000061d1a7211 */ /* 0x080fe400078808ff */
[----:B------:R-:W-:Y:S01]  /*cbe0*/  LEA R28, P5, R30, R6, 0x1 ;  /* 0x000000061e1c7211 */ /* 0x000fe200078a08ff */
[----:B-----5:R4:W-:Y:S01]  /*cbf0*/  STG.E.U16 [R20.64], R88 ;  /* 0x0000005814007986 */ /* 0x0209e2000c101506 */
[----:B------:R-:W-:-:S02]  /*cc00*/  LEA.HI.X.SX32 R25, R27, R7, 0x1, P6 ;  /* 0x000000071b197211 */ /* 0x000fc400030f0eff */
[----:B------:R-:W-:Y:S01]  /*cc10*/  LEA.HI.X.SX32 R27, R29, R7, 0x1, P4 ;  /* 0x000000071d1b7211 */ /* 0x000fe200020f0eff */
[----:B------:R-:W-:Y:S01]  /*cc20*/  STG.E.U16 [R22.64], R90 ;  /* 0x0000005a16007986 */ /* 0x000fe2000c101506 */
[----:B------:R-:W-:Y:S02]  /*cc30*/  LEA R51, R76, R49, 0x3 ;  /* 0x000000314c337211 */ /* 0x000fe400078e18ff */
[-C--:B------:R-:W-:Y:S01]  /*cc40*/  LEA.HI.X.SX32 R29, R30, R7.reuse, 0x1, P5 ;  /* 0x000000071e1d7211 */ /* 0x080fe200028f0eff */
[----:B------:R-:W-:Y:S01]  /*cc50*/  STG.E.U16 [R24.64], R92 ;  /* 0x0000005c18007986 */ /* 0x000fe2000c101506 */
[-C--:B------:R-:W-:Y:S01]  /*cc60*/  LEA R30, P4, R31, R6.reuse, 0x1 ;  /* 0x000000061f1e7211 */ /* 0x080fe200078808ff */
[C---:B------:R-:W-:Y:S01]  /*cc70*/  IMAD R53, R76.reuse, 0x8, R51 ;  /* 0x000000084c357824 */ /* 0x040fe200078e0233 */
[-C--:B------:R-:W-:Y:S02]  /*cc80*/  LEA R32, P5, R33, R6.reuse, 0x1 ;  /* 0x0000000621207211 */ /* 0x080fe400078a08ff */
[----:B------:R-:W-:Y:S01]  /*cc90*/  LEA.HI.X.SX32 R31, R31, R7, 0x1, P4 ;  /* 0x000000071f1f7211 */ /* 0x000fe200020f0eff */
[----:B------:R-:W-:Y:S01]  /*cca0*/  IMAD R9, R76, 0x8, R53 ;  /* 0x000000084c097824 */ /* 0x000fe200078e0235 */
[----:B------:R-:W-:-:S02]  /*ccb0*/  LEA R34, P4, R35, R6, 0x1 ;  /* 0x0000000623227211 */ /* 0x000fc400078808ff */
[-C--:B------:R-:W-:Y:S02]  /*ccc0*/  LEA.HI.X.SX32 R33, R33, R7.reuse, 0x1, P5 ;  /* 0x0000000721217211 */ /* 0x080fe400028f0eff */
[----:B------:R-:W-:Y:S02]  /*ccd0*/  LEA.HI.X.SX32 R35, R35, R7, 0x1, P4 ;  /* 0x0000000723237211 */ /* 0x000fe400020f0eff */
[CC--:B------:R-:W-:Y:S02]  /*cce0*/  LEA R38, P4, R39.reuse, R6.reuse, 0x1 ;  /* 0x0000000627267211 */ /* 0x0c0fe400078808ff */
[C---:B------:R-:W-:Y:S02]  /*ccf0*/  LEA R57, R76.reuse, R9, 0x3 ;  /* 0x000000094c397211 */ /* 0x040fe400078e18ff */
[----:B------:R-:W-:Y:S02]  /*cd00*/  LEA.HI.X.SX32 R39, R39, R7, 0x1, P4 ;  /* 0x0000000727277211 */ /* 0x000fe400020f0eff */
[-C--:B------:R-:W-:Y:S01]  /*cd10*/  LEA R42, P4, R43, R6.reuse, 0x1 ;  /* 0x000000062b2a7211 */ /* 0x080fe200078808ff */
[----:B------:R-:W-:Y:S01]  /*cd20*/  IMAD R59, R76, 0x8, R57 ;  /* 0x000000084c3b7824 */ /* 0x000fe200078e0239 */
[----:B------:R-:W-:-:S02]  /*cd30*/  LEA R36, P5, R37, R6, 0x1 ;  /* 0x0000000625247211 */ /* 0x000fc400078a08ff */
[-C--:B------:R-:W-:Y:S01]  /*cd40*/  LEA.HI.X.SX32 R43, R43, R7.reuse, 0x1, P4 ;  /* 0x000000072b2b7211 */ /* 0x080fe200020f0eff */
[C---:B------:R-:W-:Y:S01]  /*cd50*/  IMAD R61, R76.reuse, 0x8, R59 ;  /* 0x000000084c3d7824 */ /* 0x040fe200078e023b */
[-C--:B------:R-:W-:Y:S02]  /*cd60*/  LEA R46, P4, R47, R6.reuse, 0x1 ;  /* 0x000000062f2e7211 */ /* 0x080fe400078808ff */
[-C--:B------:R-:W-:Y:S02]  /*cd70*/  LEA.HI.X.SX32 R37, R37, R7.reuse, 0x1, P5 ;  /* 0x0000000725257211 */ /* 0x080fe400028f0eff */
[----:B------:R-:W-:Y:S02]  /*cd80*/  LEA.HI.X.SX32 R47, R47, R7, 0x1, P4 ;  /* 0x000000072f2f7211 */ /* 0x000fe400020f0eff */
[----:B------:R-:W-:Y:S02]  /*cd90*/  LEA R50, P4, R51, R6, 0x1 ;  /* 0x0000000633327211 */ /* 0x000fe400078808ff */
[----:B------:R-:W-:-:S02]  /*cda0*/  LEA R63, R76, R61, 0x3 ;  /* 0x0000003d4c3f7211 */ /* 0x000fc400078e18ff */
[-C--:B------:R-:W-:Y:S02]  /*cdb0*/  LEA.HI.X.SX32 R51, R51, R7.reuse, 0x1, P4 ;  /* 0x0000000733337211 */ /* 0x080fe400020f0eff */
[-C--:B------:R-:W-:Y:S01]  /*cdc0*/  LEA R54, P4, R9, R6.reuse, 0x1 ;  /* 0x0000000609367211 */ /* 0x080fe200078808ff */
[C---:B------:R-:W-:Y:S01]  /*cdd0*/  IMAD R65, R76.reuse, 0x8, R63 ;  /* 0x000000084c417824 */ /* 0x040fe200078e023f */
[-C--:B------:R-:W-:Y:S02]  /*cde0*/  LEA R40, P5, R41, R6.reuse, 0x1 ;  /* 0x0000000629287211 */ /* 0x080fe400078a08ff */
[-C--:B------:R-:W-:Y:S01]  /*cdf0*/  LEA.HI.X.SX32 R55, R9, R7.reuse, 0x1, P4 ;  /* 0x0000000709377211 */ /* 0x080fe200020f0eff */
[----:B------:R-:W-:Y:S01]  /*ce00*/  IMAD R9, R76, 0x8, R65 ;  /* 0x000000084c097824 */ /* 0x000fe200078e0241 */
[----:B------:R-:W-:Y:S02]  /*ce10*/  LEA.HI.X.SX32 R41, R41, R7, 0x1, P5 ;  /* 0x0000000729297211 */ /* 0x000fe400028f0eff */
[----:B------:R-:W-:-:S02]  /*ce20*/  LEA R44, P5, R45, R6, 0x1 ;  /* 0x000000062d2c7211 */ /* 0x000fc400078a08ff */
[-C--:B------:R-:W-:Y:S02]  /*ce30*/  LEA R58, P4, R59, R6.reuse, 0x1 ;  /* 0x000000063b3a7211 */ /* 0x080fe400078808ff */
[C---:B------:R-:W-:Y:S02]  /*ce40*/  LEA R69, R76.reuse, R9, 0x3 ;  /* 0x000000094c457211 */ /* 0x040fe400078e18ff */
[-C--:B------:R-:W-:Y:S02]  /*ce50*/  LEA.HI.X.SX32 R45, R45, R7.reuse, 0x1, P5 ;  /* 0x000000072d2d7211 */ /* 0x080fe400028f0eff */
[----:B------:R-:W-:Y:S01]  /*ce60*/  LEA.HI.X.SX32 R59, R59, R7, 0x1, P4 ;  /* 0x000000073b3b7211 */ /* 0x000fe200020f0eff */
[C---:B------:R-:W-:Y:S01]  /*ce70*/  IMAD R71, R76.reuse, 0x8, R69 ;  /* 0x000000084c477824 */ /* 0x040fe200078e0245 */
[-C--:B------:R-:W-:Y:S02]  /*ce80*/  LEA R48, P5, R49, R6.reuse, 0x1 ;  /* 0x0000000631307211 */ /* 0x080fe400078a08ff */
[-C--:B------:R-:W-:Y:S01]  /*ce90*/  LEA R62, P4, R63, R6.reuse, 0x1 ;  /* 0x000000063f3e7211 */ /* 0x080fe200078808ff */
[----:B------:R-:W-:Y:S01]  /*cea0*/  IMAD R76, R76, 0x8, R71 ;  /* 0x000000084c4c7824 */ /* 0x000fe200078e0247 */
[----:B------:R-:W-:-:S02]  /*ceb0*/  LEA R68, P6, R69, R6, 0x1 ;  /* 0x0000000645447211 */ /* 0x000fc400078c08ff */
[-C--:B------:R-:W-:Y:S02]  /*cec0*/  LEA.HI.X.SX32 R49, R49, R7.reuse, 0x1, P5 ;  /* 0x0000000731317211 */ /* 0x080fe400028f0eff */
[-C--:B------:R-:W-:Y:S02]  /*ced0*/  LEA.HI.X.SX32 R63, R63, R7.reuse, 0x1, P4 ;  /* 0x000000073f3f7211 */ /* 0x080fe400020f0eff */
[-C--:B------:R-:W-:Y:S02]  /*cee0*/  LEA R52, P5, R53, R6.reuse, 0x1 ;  /* 0x0000000635347211 */ /* 0x080fe400078a08ff */
[----:B------:R-:W-:Y:S02]  /*cef0*/  LEA R66, P4, R9, R6, 0x1 ;  /* 0x0000000609427211 */ /* 0x000fe400078808ff */
[----:B------:R-:W-:Y:S02]  /*cf00*/  LEA.HI.X.SX32 R69, R69, R7, 0x1, P6 ;  /* 0x0000000745457211 */ /* 0x000fe400030f0eff */
[----:B------:R-:W-:-:S02]  /*cf10*/  FSETP.NEU.AND P6, PT, R0, RZ, PT ;  /* 0x000000ff0000720b */ /* 0x000fc40003fcd000 */
[----:B0-----:R-:W-:Y:S02]  /*cf20*/  PRMT R13, R78, 0x7632, R13 ;  /* 0x000076324e0d7816 */ /* 0x001fe4000000000d */
[----:B------:R-:W-:Y:S02]  /*cf30*/  PRMT R0, R80, 0x7632, R0 ;  /* 0x0000763250007816 */ /* 0x000fe40000000000 */
[-C--:B------:R-:W-:Y:S01]  /*cf40*/  LEA.HI.X.SX32 R53, R53, R7.reuse, 0x1, P5 ;  /* 0x0000000735357211 */ /* 0x080fe200028f0eff */
[----:B------:R-:W-:Y:S01]  /*cf50*/  STG.E.U16 [R26.64], R13 ;  /* 0x0000000d1a007986 */ /* 0x000fe2000c101506 */
[----:B------:R-:W-:Y:S02]  /*cf60*/  LEA.HI.X.SX32 R67, R9, R7, 0x1, P4 ;  /* 0x0000000709437211 */ /* 0x000fe400020f0eff */
[----:B-1----:R-:W-:Y:S01]  /*cf70*/  PRMT R15, R82, 0x7632, R15 ;  /* 0x00007632520f7816 */ /* 0x002fe2000000000f */
[----:B------:R0:W-:Y:S01]  /*cf80*/  STG.E.U16 [R28.64], R0 ;  /* 0x000000001c007986 */ /* 0x0001e2000c101506 */
[----:B------:R-:W-:-:S02]  /*cf90*/  LEA R56, P5, R57, R6, 0x1 ;  /* 0x0000000639387211 */ /* 0x000fc400078a08ff */
[----:B------:R-:W-:Y:S01]  /*cfa0*/  PRMT R9, R84, 0x7632, R9 ;  /* 0x0000763254097816 */ /* 0x000fe20000000009 */
[----:B------:R1:W-:Y:S01]  /*cfb0*/  STG.E.U16 [R30.64], R15 ;  /* 0x0000000f1e007986 */ /* 0x0003e2000c101506 */
[----:B--2---:R-:W-:Y:S02]  /*cfc0*/  PRMT R17, R86, 0x7632, R17 ;  /* 0x0000763256117816 */ /* 0x004fe40000000011 */
[----:B---3--:R-:W-:Y:S01]  /*cfd0*/  PRMT R18, R88, 0x7632, R18 ;  /* 0x0000763258127816 */ /* 0x008fe20000000012 */
[----:B------:R2:W-:Y:S01]  /*cfe0*/  STG.E.U16 [R32.64], R9 ;  /* 0x0000000920007986 */ /* 0x0005e2000c101506 */
[----:B------:R-:W-:Y:S02]  /*cff0*/  PRMT R19, R90, 0x7632, R19 ;  /* 0x000076325a137816 */ /* 0x000fe40000000013 */
[----:B------:R-:W-:Y:S01]  /*d000*/  LEA.HI.X.SX32 R57, R57, R7, 0x1, P5 ;  /* 0x0000000739397211 */ /* 0x000fe200028f0eff */
[----:B------:R3:W-:Y:S01]  /*d010*/  STG.E.U16 [R34.64], R17 ;  /* 0x0000001122007986 */ /* 0x0007e2000c101506 */
[----:B----4-:R-:W-:-:S02]  /*d020*/  PRMT R20, R92, 0x7632, R20 ;  /* 0x000076325c147816 */ /* 0x010fc40000000014 */
[-C--:B------:R-:W-:Y:S01]  /*d030*/  LEA R60, P5, R61, R6.reuse, 0x1 ;  /* 0x000000063d3c7211 */ /* 0x080fe200078a08ff */
[----:B------:R4:W-:Y:S01]  /*d040*/  STG.E.U16 [R36.64], R18 ;  /* 0x0000001224007986 */ /* 0x0009e2000c101506 */
[----:B0-----:R-:W-:Y:S02]  /*d050*/  PRMT R29, R79, 0x7632, R29 ;  /* 0x000076324f1d7816 */ /* 0x001fe4000000001d */
[-C--:B------:R-:W-:Y:S01]  /*d060*/  LEA.HI.X.SX32 R61, R61, R7.reuse, 0x1, P5 ;  /* 0x000000073d3d7211 */ /* 0x080fe200028f0eff */
[----:B------:R4:W-:Y:S01]  /*d070*/  STG.E.U16 [R38.64], R19 ;  /* 0x0000001326007986 */ /* 0x0009e2000c101506 */
[----:B------:R-:W-:Y:S02]  /*d080*/  LEA R64, P5, R65, R6, 0x1 ;  /* 0x0000000641407211 */ /* 0x000fe400078a08ff */
[----:B-1----:R-:W-:Y:S01]  /*d090*/  PRMT R30, R81, 0x7632, R30 ;  /* 0x00007632511e7816 */ /* 0x002fe2000000001e */
[----:B------:R4:W-:Y:S01]  /*d0a0*/  STG.E.U16 [R40.64], R20 ;  /* 0x0000001428007986 */ /* 0x0009e2000c101506 */
[----:B------:R-:W-:-:S02]  /*d0b0*/  LEA.HI.X.SX32 R65, R65, R7, 0x1, P5 ;  /* 0x0000000741417211 */ /* 0x000fc400028f0eff */
[-C--:B------:R-:W-:Y:S01]  /*d0c0*/  LEA R70, P5, R71, R6.reuse, 0x1 ;  /* 0x0000000647467211 */ /* 0x080fe200078a08ff */
[----:B------:R4:W-:Y:S01]  /*d0d0*/  STG.E.U16 [R42.64], R79 ;  /* 0x0000004f2a007986 */ /* 0x0009e2000c101506 */
[----:B------:R-:W-:Y:S02]  /*d0e0*/  PRMT R31, R83, 0x7632, R31 ;  /* 0x00007632531f7816 */ /* 0x000fe4000000001f */
[----:B------:R-:W-:Y:S01]  /*d0f0*/  LEA R6, P4, R76, R6, 0x1 ;  /* 0x000000064c067211 */ /* 0x000fe200078808ff */
[----:B------:R4:W-:Y:S01]  /*d100*/  STG.E.U16 [R44.64], R81 ;  /* 0x000000512c007986 */ /* 0x0009e2000c101506 */
[----:B--2---:R-:W-:Y:S02]  /*d110*/  PRMT R32, R85, 0x7632, R32 ;  /* 0x0000763255207816 */ /* 0x004fe40000000020 */
[----:B------:R-:W-:Y:S01]  /*d120*/  PRMT R33, R87, 0x7632, R33 ;  /* 0x0000763257217816 */ /* 0x000fe20000000021 */
[----:B------:R4:W-:Y:S01]  /*d130*/  STG.E.U16 [R46.64], R83 ;  /* 0x000000532e007986 */ /* 0x0009e2000c101506 */
[----:B---3--:R-:W-:-:S02]  /*d140*/  PRMT R34, R89, 0x7632, R34 ;  /* 0x0000763259227816 */ /* 0x008fc40000000022 */
[-C--:B------:R-:W-:Y:S01]  /*d150*/  LEA.HI.X.SX32 R71, R71, R7.reuse, 0x1, P5 ;  /* 0x0000000747477211 */ /* 0x080fe200028f0eff */
[----:B------:R4:W-:Y:S01]  /*d160*/  STG.E.U16 [R48.64], R85 ;  /* 0x0000005530007986 */ /* 0x0009e2000c101506 */
[----:B------:R-:W-:Y:S02]  /*d170*/  PRMT R35, R91, 0x7632, R35 ;  /* 0x000076325b237816 */ /* 0x000fe40000000023 */
[----:B------:R-:W-:Y:S01]  /*d180*/  LEA.HI.X.SX32 R7, R76, R7, 0x1, P4 ;  /* 0x000000074c077211 */ /* 0x000fe200020f0eff */
[----:B------:R4:W-:Y:S01]  /*d190*/  STG.E.U16 [R50.64], R87 ;  /* 0x0000005732007986 */ /* 0x0009e2000c101506 */
[----:B------:R-:W-:Y:S02]  /*d1a0*/  PRMT R16, R93, 0x7632, R16 ;  /* 0x000076325d107816 */ /* 0x000fe40000000010 */
[----:B------:R-:W-:Y:S01]  /*d1b0*/  FSEL R11, R72, -INF , P3 ;  /* 0xff800000480b7808 */ /* 0x000fe20001800000 */
[----:B------:R4:W-:Y:S01]  /*d1c0*/  STG.E.U16 [R52.64], R89 ;  /* 0x0000005934007986 */ /* 0x0009e2000c101506 */
[----:B------:R-:W-:-:S02]  /*d1d0*/  FSEL R0, R73, -INF , P2 ;  /* 0xff80000049007808 */ /* 0x000fc40001000000 */
[----:B------:R-:W-:Y:S01]  /*d1e0*/  FSEL R9, R74, -INF , P1 ;  /* 0xff8000004a097808 */ /* 0x000fe20000800000 */
[----:B------:R4:W-:Y:S01]  /*d1f0*/  STG.E.U16 [R54.64], R91 ;  /* 0x0000005b36007986 */ /* 0x0009e2000c101506 */
[----:B------:R-:W-:Y:S01]  /*d200*/  FSEL R10, R75, -INF , P6 ;  /* 0xff8000004b0a7808 */ /* 0x000fe20003000000 */
[----:B------:R-:W-:Y:S02]  /*d210*/  FFMA R12, R11, 0.69314718246459960938, R2 ;  /* 0x3f3172180b0c7823 */ /* 0x000fe40000000002 */
[----:B------:R4:W-:Y:S01]  /*d220*/  STG.E.U16 [R56.64], R93 ;  /* 0x0000005d38007986 */ /* 0x0009e2000c101506 */
[----:B------:R-:W-:Y:S02]  /*d230*/  FFMA R13, R0, 0.69314718246459960938, R3 ;  /* 0x3f317218000d7823 */ /* 0x000fe40000000003 */
[----:B------:R-:W-:Y:S01]  /*d240*/  FFMA R14, R9, 0.69314718246459960938, R4 ;  /* 0x3f317218090e7823 */ /* 0x000fe20000000004 */
[----:B------:R4:W-:Y:S01]  /*d250*/  STG.E.U16 [R58.64], R29 ;  /* 0x0000001d3a007986 */ /* 0x0009e2000c101506 */
[----:B------:R-:W-:-:S03]  /*d260*/  FFMA R15, R10, 0.69314718246459960938, R5 ;  /* 0x3f3172180a0f7823 */ /* 0x000fc60000000005 */
[----:B------:R4:W-:Y:S04]  /*d270*/  STG.E.U16 [R60.64], R30 ;  /* 0x0000001e3c007986 */ /* 0x0009e8000c101506 */
[----:B------:R4:W-:Y:S04]  /*d280*/  STG.E.U16 [R62.64], R31 ;  /* 0x0000001f3e007986 */ /* 0x0009e8000c101506 */
[----:B------:R4:W-:Y:S04]  /*d290*/  STG.E.U16 [R64.64], R32 ;  /* 0x0000002040007986 */ /* 0x0009e8000c101506 */
[----:B------:R4:W-:Y:S04]  /*d2a0*/  STG.E.U16 [R66.64], R33 ;  /* 0x0000002142007986 */ /* 0x0009e8000c101506 */
[----:B------:R4:W-:Y:S04]  /*d2b0*/  STG.E.U16 [R68.64], R34 ;  /* 0x0000002244007986 */ /* 0x0009e8000c101506 */
[----:B------:R4:W-:Y:S04]  /*d2c0*/  STG.E.U16 [R70.64], R35 ;  /* 0x0000002346007986 */ /* 0x0009e8000c101506 */
[----:B------:R4:W-:Y:S04]  /*d2d0*/  STG.E.U16 [R6.64], R16 ;  /* 0x0000001006007986 */ /* 0x0009e8000c101506 */
[----:B------:R-:W-:Y:S06]  /*d2e0*/  BAR.SYNC.DEFER_BLOCKING 0x0 ;  /* 0x0000000000007b1d */ /* 0x000fec0000010000 */
[----:B------:R4:W-:Y:S04]  /*d2f0*/  STS.128 [R96.X4], R12 ;  /* 0x0000000c60007388 */ /* 0x0009e80000004c00 */
[----:B------:R-:W-:Y:S06]  /*d300*/  BAR.SYNC.DEFER_BLOCKING 0x0 ;  /* 0x0000000000007b1d */ /* 0x000fec0000010000 */
[----:B------:R-:W-:Y:S05]  /*d310*/  @P0 EXIT ;  /* 0x000000000000094d */ /* 0x000fea0003800000 */
[----:B----4-:R-:W0:Y:S01]  /*d320*/  LDS R7, [R8] ;  /* 0x0000000008077984 */ /* 0x010e220000000800 */
[----:B------:R-:W-:Y:S01]  /*d330*/  IMAD R0, R95, c[0x0][0x1cc], RZ ;  /* 0x000073005f007a24 */ /* 0x000fe200078e02ff */
[C---:B------:R-:W-:Y:S01]  /*d340*/  SHF.L.U32 R3, R94.reuse, 0x2, RZ ;  /* 0x000000025e037819 */ /* 0x040fe200000006ff */
[----:B------:R-:W-:-:S04]  /*d350*/  IMAD.HI R5, R94, 0x4, RZ ;  /* 0x000000045e057827 */ /* 0x000fc800078e02ff */
[C---:B------:R-:W-:Y:S02]  /*d360*/  IMAD.SHL.U32 R2, R0.reuse, 0x4, RZ ;  /* 0x0000000400027824 */ /* 0x040fe400078e00ff */
[----:B------:R-:W-:-:S03]  /*d370*/  IMAD.HI R0, R0, 0x4, RZ ;  /* 0x0000000400007827 */ /* 0x000fc600078e02ff */
[----:B------:R-:W-:-:S04]  /*d380*/  IADD3 R2, P0, P1, R3, c[0x0][0x180], R2 ;  /* 0x0000600003027a10 */ /* 0x000fc8000791e002 */
[----:B------:R-:W-:-:S05]  /*d390*/  IADD3.X R3, R5, c[0x0][0x184], R0, P0, P1 ;  /* 0x0000610005037a10 */ /* 0x000fca00007e2400 */
[----:B0-----:R-:W-:Y:S01]  /*d3a0*/  STG.E [R2.64], R7 ;  /* 0x0000000702007986 */ /* 0x001fe2000c101906 */
[----:B------:R-:W-:Y:S05]  /*d3b0*/  EXIT ;  /* 0x000000000000794d */ /* 0x000fea0003800000 */
.L_x_10:
[----:B------:R-:W-:-:S00]  /*d3c0*/  BRA `(.L_x_10) ;  /* 0xfffffff000007947 */ /* 0x000fc0000383ffff */
[----:B------:R-:W-:-:S00]  /*d3d0*/  NOP ;  /* 0x0000000000007918 */ /* 0x000fc00000000000 */
        /* <DEDUP_REMOVED lines=10> */
.L_x_11:


//--------------------- .nv.global.init           --------------------------
	.section	.nv.global.init,"aw",@progbits
.nv.global.init:
	.type		_$_str,@object
	.size		_$_str,(.L_0 - _$_str)
_$_str:
        /*0000*/ 	.byte	0x5f, 0x5f, 0x43, 0x55, 0x44, 0x41, 0x5f, 0x46, 0x54, 0x5a, 0x00
.L_0:


//--------------------- .nv.shared.attn_fwd       --------------------------
	.section	.nv.shared.attn_fwd,"aw",@nobits
	.sectionflags	@""
	.align	16
